//
// Generated by NVIDIA NVVM Compiler
//
// Compiler Build ID: CL-36424714
// Cuda compilation tools, release 13.0, V13.0.88
// Based on NVVM 20.0.0
//

.version 9.0
.target sm_100
.address_size 64

	// .globl	_Z20softmax_kernel_naivePKfPfiiii
// _ZZ20softmax_kernel_step1PKfPfiiiiE7max_val has been demoted
// _ZZ20softmax_kernel_step1PKfPfiiiiE10shared_max has been demoted
// _ZZ20softmax_kernel_step1PKfPfiiiiE7sum_exp has been demoted
// _ZZ20softmax_kernel_step1PKfPfiiiiE14shared_sum_exp has been demoted
// _ZZ20softmax_kernel_step4PKfPfiiiiE8warp_buf has been demoted
.extern .shared .align 16 .b8 shared[];

.visible .entry _Z20softmax_kernel_naivePKfPfiiii(
	.param .u64 .ptr .align 1 _Z20softmax_kernel_naivePKfPfiiii_param_0,
	.param .u64 .ptr .align 1 _Z20softmax_kernel_naivePKfPfiiii_param_1,
	.param .u32 _Z20softmax_kernel_naivePKfPfiiii_param_2,
	.param .u32 _Z20softmax_kernel_naivePKfPfiiii_param_3,
	.param .u32 _Z20softmax_kernel_naivePKfPfiiii_param_4,
	.param .u32 _Z20softmax_kernel_naivePKfPfiiii_param_5
)
{
	.reg .pred 	%p<58>;
	.reg .b32 	%r<123>;
	.reg .b32 	%f<496>;
	.reg .b64 	%rd<67>;

	ld.param.u64 	%rd20, [_Z20softmax_kernel_naivePKfPfiiii_param_0];
	ld.param.u64 	%rd21, [_Z20softmax_kernel_naivePKfPfiiii_param_1];
	ld.param.u32 	%r40, [_Z20softmax_kernel_naivePKfPfiiii_param_2];
	ld.param.u32 	%r41, [_Z20softmax_kernel_naivePKfPfiiii_param_3];
	ld.param.u32 	%r43, [_Z20softmax_kernel_naivePKfPfiiii_param_4];
	ld.param.u32 	%r42, [_Z20softmax_kernel_naivePKfPfiiii_param_5];
	cvta.to.global.u64 	%rd1, %rd21;
	mov.u32 	%r1, %ctaid.x;
	setp.ge.s32 	%p1, %r1, %r43;
	@%p1 bra 	$L__BB0_38;
	cvta.to.global.u64 	%rd2, %rd20;
	mul.lo.s32 	%r2, %r40, %r1;
	mul.wide.s32 	%rd22, %r2, 4;
	add.s64 	%rd3, %rd2, %rd22;
	mul.lo.s32 	%r44, %r41, %r1;
	cvt.s64.s32 	%rd4, %r44;
	setp.lt.s32 	%p2, %r42, 1;
	mov.f32 	%f486, 0fFF7FFFFF;
	@%p2 bra 	$L__BB0_14;
	and.b32  	%r3, %r42, 15;
	setp.lt.u32 	%p3, %r42, 16;
	mov.f32 	%f486, 0fFF7FFFFF;
	mov.b32 	%r110, 0;
	@%p3 bra 	$L__BB0_5;
	and.b32  	%r110, %r42, 2147483632;
	neg.s32 	%r114, %r110;
	add.s64 	%rd24, %rd22, %rd2;
	add.s64 	%rd63, %rd24, 32;
	mov.f32 	%f486, 0fFF7FFFFF;
$L__BB0_4:
	.pragma "nounroll";
	ld.global.f32 	%f30, [%rd63+-32];
	setp.gt.f32 	%p4, %f30, %f486;
	selp.f32 	%f31, %f30, %f486, %p4;
	ld.global.f32 	%f32, [%rd63+-28];
	setp.gt.f32 	%p5, %f32, %f31;
	selp.f32 	%f33, %f32, %f31, %p5;
	ld.global.f32 	%f34, [%rd63+-24];
	setp.gt.f32 	%p6, %f34, %f33;
	selp.f32 	%f35, %f34, %f33, %p6;
	ld.global.f32 	%f36, [%rd63+-20];
	setp.gt.f32 	%p7, %f36, %f35;
	selp.f32 	%f37, %f36, %f35, %p7;
	ld.global.f32 	%f38, [%rd63+-16];
	setp.gt.f32 	%p8, %f38, %f37;
	selp.f32 	%f39, %f38, %f37, %p8;
	ld.global.f32 	%f40, [%rd63+-12];
	setp.gt.f32 	%p9, %f40, %f39;
	selp.f32 	%f41, %f40, %f39, %p9;
	ld.global.f32 	%f42, [%rd63+-8];
	setp.gt.f32 	%p10, %f42, %f41;
	selp.f32 	%f43, %f42, %f41, %p10;
	ld.global.f32 	%f44, [%rd63+-4];
	setp.gt.f32 	%p11, %f44, %f43;
	selp.f32 	%f45, %f44, %f43, %p11;
	ld.global.f32 	%f46, [%rd63];
	setp.gt.f32 	%p12, %f46, %f45;
	selp.f32 	%f47, %f46, %f45, %p12;
	ld.global.f32 	%f48, [%rd63+4];
	setp.gt.f32 	%p13, %f48, %f47;
	selp.f32 	%f49, %f48, %f47, %p13;
	ld.global.f32 	%f50, [%rd63+8];
	setp.gt.f32 	%p14, %f50, %f49;
	selp.f32 	%f51, %f50, %f49, %p14;
	ld.global.f32 	%f52, [%rd63+12];
	setp.gt.f32 	%p15, %f52, %f51;
	selp.f32 	%f53, %f52, %f51, %p15;
	ld.global.f32 	%f54, [%rd63+16];
	setp.gt.f32 	%p16, %f54, %f53;
	selp.f32 	%f55, %f54, %f53, %p16;
	ld.global.f32 	%f56, [%rd63+20];
	setp.gt.f32 	%p17, %f56, %f55;
	selp.f32 	%f57, %f56, %f55, %p17;
	ld.global.f32 	%f58, [%rd63+24];
	setp.gt.f32 	%p18, %f58, %f57;
	selp.f32 	%f59, %f58, %f57, %p18;
	ld.global.f32 	%f60, [%rd63+28];
	setp.gt.f32 	%p19, %f60, %f59;
	selp.f32 	%f486, %f60, %f59, %p19;
	add.s32 	%r114, %r114, 16;
	add.s64 	%rd63, %rd63, 64;
	setp.eq.s32 	%p20, %r114, 0;
	@%p20 bra 	$L__BB0_5;
	bra.uni 	$L__BB0_4;
$L__BB0_5:
	setp.eq.s32 	%p21, %r3, 0;
	@%p21 bra 	$L__BB0_14;
	and.b32  	%r7, %r42, 7;
	setp.lt.u32 	%p22, %r3, 8;
	@%p22 bra 	$L__BB0_8;
	mul.wide.u32 	%rd25, %r110, 4;
	add.s64 	%rd26, %rd3, %rd25;
	ld.global.f32 	%f62, [%rd26];
	setp.gt.f32 	%p23, %f62, %f486;
	selp.f32 	%f63, %f62, %f486, %p23;
	ld.global.f32 	%f64, [%rd26+4];
	setp.gt.f32 	%p24, %f64, %f63;
	selp.f32 	%f65, %f64, %f63, %p24;
	ld.global.f32 	%f66, [%rd26+8];
	setp.gt.f32 	%p25, %f66, %f65;
	selp.f32 	%f67, %f66, %f65, %p25;
	ld.global.f32 	%f68, [%rd26+12];
	setp.gt.f32 	%p26, %f68, %f67;
	selp.f32 	%f69, %f68, %f67, %p26;
	ld.global.f32 	%f70, [%rd26+16];
	setp.gt.f32 	%p27, %f70, %f69;
	selp.f32 	%f71, %f70, %f69, %p27;
	ld.global.f32 	%f72, [%rd26+20];
	setp.gt.f32 	%p28, %f72, %f71;
	selp.f32 	%f73, %f72, %f71, %p28;
	ld.global.f32 	%f74, [%rd26+24];
	setp.gt.f32 	%p29, %f74, %f73;
	selp.f32 	%f75, %f74, %f73, %p29;
	ld.global.f32 	%f76, [%rd26+28];
	setp.gt.f32 	%p30, %f76, %f75;
	selp.f32 	%f486, %f76, %f75, %p30;
	add.s32 	%r110, %r110, 8;
$L__BB0_8:
	setp.eq.s32 	%p31, %r7, 0;
	@%p31 bra 	$L__BB0_14;
	and.b32  	%r10, %r42, 3;
	setp.lt.u32 	%p32, %r7, 4;
	@%p32 bra 	$L__BB0_11;
	mul.wide.u32 	%rd27, %r110, 4;
	add.s64 	%rd28, %rd3, %rd27;
	ld.global.f32 	%f78, [%rd28];
	setp.gt.f32 	%p33, %f78, %f486;
	selp.f32 	%f79, %f78, %f486, %p33;
	ld.global.f32 	%f80, [%rd28+4];
	setp.gt.f32 	%p34, %f80, %f79;
	selp.f32 	%f81, %f80, %f79, %p34;
	ld.global.f32 	%f82, [%rd28+8];
	setp.gt.f32 	%p35, %f82, %f81;
	selp.f32 	%f83, %f82, %f81, %p35;
	ld.global.f32 	%f84, [%rd28+12];
	setp.gt.f32 	%p36, %f84, %f83;
	selp.f32 	%f486, %f84, %f83, %p36;
	add.s32 	%r110, %r110, 4;
$L__BB0_11:
	setp.eq.s32 	%p37, %r10, 0;
	@%p37 bra 	$L__BB0_14;
	mul.wide.u32 	%rd30, %r110, 4;
	add.s64 	%rd31, %rd22, %rd30;
	add.s64 	%rd62, %rd2, %rd31;
	neg.s32 	%r113, %r10;
$L__BB0_13:
	.pragma "nounroll";
	ld.global.f32 	%f85, [%rd62];
	setp.gt.f32 	%p38, %f85, %f486;
	selp.f32 	%f486, %f85, %f486, %p38;
	add.s64 	%rd62, %rd62, 4;
	add.s32 	%r113, %r113, 1;
	setp.ne.s32 	%p39, %r113, 0;
	@%p39 bra 	$L__BB0_13;
$L__BB0_14:
	setp.lt.s32 	%p40, %r42, 1;
	mov.f32 	%f494, 0f00000000;
	@%p40 bra 	$L__BB0_26;
	and.b32  	%r16, %r42, 7;
	setp.lt.u32 	%p41, %r42, 8;
	mov.f32 	%f494, 0f00000000;
	mov.b32 	%r115, 0;
	@%p41 bra 	$L__BB0_18;
	and.b32  	%r115, %r42, 2147483640;
	neg.s32 	%r118, %r115;
	add.s64 	%rd33, %rd22, %rd2;
	add.s64 	%rd64, %rd33, 16;
	mov.f32 	%f494, 0f00000000;
$L__BB0_17:
	.pragma "nounroll";
	ld.global.f32 	%f90, [%rd64+-16];
	sub.f32 	%f91, %f90, %f486;
	fma.rn.f32 	%f92, %f91, 0f3BBB989D, 0f3F000000;
	cvt.sat.f32.f32 	%f93, %f92;
	mov.f32 	%f94, 0f4B400001;
	mov.f32 	%f95, 0f437C0000;
	fma.rm.f32 	%f96, %f93, %f95, %f94;
	add.f32 	%f97, %f96, 0fCB40007F;
	neg.f32 	%f98, %f97;
	fma.rn.f32 	%f99, %f91, 0f3FB8AA3B, %f98;
	fma.rn.f32 	%f100, %f91, 0f32A57060, %f99;
	mov.b32 	%r47, %f96;
	shl.b32 	%r48, %r47, 23;
	mov.b32 	%f101, %r48;
	ex2.approx.ftz.f32 	%f102, %f100;
	fma.rn.f32 	%f103, %f102, %f101, %f494;
	ld.global.f32 	%f104, [%rd64+-12];
	sub.f32 	%f105, %f104, %f486;
	fma.rn.f32 	%f106, %f105, 0f3BBB989D, 0f3F000000;
	cvt.sat.f32.f32 	%f107, %f106;
	fma.rm.f32 	%f108, %f107, %f95, %f94;
	add.f32 	%f109, %f108, 0fCB40007F;
	neg.f32 	%f110, %f109;
	fma.rn.f32 	%f111, %f105, 0f3FB8AA3B, %f110;
	fma.rn.f32 	%f112, %f105, 0f32A57060, %f111;
	mov.b32 	%r49, %f108;
	shl.b32 	%r50, %r49, 23;
	mov.b32 	%f113, %r50;
	ex2.approx.ftz.f32 	%f114, %f112;
	fma.rn.f32 	%f115, %f114, %f113, %f103;
	ld.global.f32 	%f116, [%rd64+-8];
	sub.f32 	%f117, %f116, %f486;
	fma.rn.f32 	%f118, %f117, 0f3BBB989D, 0f3F000000;
	cvt.sat.f32.f32 	%f119, %f118;
	fma.rm.f32 	%f120, %f119, %f95, %f94;
	add.f32 	%f121, %f120, 0fCB40007F;
	neg.f32 	%f122, %f121;
	fma.rn.f32 	%f123, %f117, 0f3FB8AA3B, %f122;
	fma.rn.f32 	%f124, %f117, 0f32A57060, %f123;
	mov.b32 	%r51, %f120;
	shl.b32 	%r52, %r51, 23;
	mov.b32 	%f125, %r52;
	ex2.approx.ftz.f32 	%f126, %f124;
	fma.rn.f32 	%f127, %f126, %f125, %f115;
	ld.global.f32 	%f128, [%rd64+-4];
	sub.f32 	%f129, %f128, %f486;
	fma.rn.f32 	%f130, %f129, 0f3BBB989D, 0f3F000000;
	cvt.sat.f32.f32 	%f131, %f130;
	fma.rm.f32 	%f132, %f131, %f95, %f94;
	add.f32 	%f133, %f132, 0fCB40007F;
	neg.f32 	%f134, %f133;
	fma.rn.f32 	%f135, %f129, 0f3FB8AA3B, %f134;
	fma.rn.f32 	%f136, %f129, 0f32A57060, %f135;
	mov.b32 	%r53, %f132;
	shl.b32 	%r54, %r53, 23;
	mov.b32 	%f137, %r54;
	ex2.approx.ftz.f32 	%f138, %f136;
	fma.rn.f32 	%f139, %f138, %f137, %f127;
	ld.global.f32 	%f140, [%rd64];
	sub.f32 	%f141, %f140, %f486;
	fma.rn.f32 	%f142, %f141, 0f3BBB989D, 0f3F000000;
	cvt.sat.f32.f32 	%f143, %f142;
	fma.rm.f32 	%f144, %f143, %f95, %f94;
	add.f32 	%f145, %f144, 0fCB40007F;
	neg.f32 	%f146, %f145;
	fma.rn.f32 	%f147, %f141, 0f3FB8AA3B, %f146;
	fma.rn.f32 	%f148, %f141, 0f32A57060, %f147;
	mov.b32 	%r55, %f144;
	shl.b32 	%r56, %r55, 23;
	mov.b32 	%f149, %r56;
	ex2.approx.ftz.f32 	%f150, %f148;
	fma.rn.f32 	%f151, %f150, %f149, %f139;
	ld.global.f32 	%f152, [%rd64+4];
	sub.f32 	%f153, %f152, %f486;
	fma.rn.f32 	%f154, %f153, 0f3BBB989D, 0f3F000000;
	cvt.sat.f32.f32 	%f155, %f154;
	fma.rm.f32 	%f156, %f155, %f95, %f94;
	add.f32 	%f157, %f156, 0fCB40007F;
	neg.f32 	%f158, %f157;
	fma.rn.f32 	%f159, %f153, 0f3FB8AA3B, %f158;
	fma.rn.f32 	%f160, %f153, 0f32A57060, %f159;
	mov.b32 	%r57, %f156;
	shl.b32 	%r58, %r57, 23;
	mov.b32 	%f161, %r58;
	ex2.approx.ftz.f32 	%f162, %f160;
	fma.rn.f32 	%f163, %f162, %f161, %f151;
	ld.global.f32 	%f164, [%rd64+8];
	sub.f32 	%f165, %f164, %f486;
	fma.rn.f32 	%f166, %f165, 0f3BBB989D, 0f3F000000;
	cvt.sat.f32.f32 	%f167, %f166;
	fma.rm.f32 	%f168, %f167, %f95, %f94;
	add.f32 	%f169, %f168, 0fCB40007F;
	neg.f32 	%f170, %f169;
	fma.rn.f32 	%f171, %f165, 0f3FB8AA3B, %f170;
	fma.rn.f32 	%f172, %f165, 0f32A57060, %f171;
	mov.b32 	%r59, %f168;
	shl.b32 	%r60, %r59, 23;
	mov.b32 	%f173, %r60;
	ex2.approx.ftz.f32 	%f174, %f172;
	fma.rn.f32 	%f175, %f174, %f173, %f163;
	ld.global.f32 	%f176, [%rd64+12];
	sub.f32 	%f177, %f176, %f486;
	fma.rn.f32 	%f178, %f177, 0f3BBB989D, 0f3F000000;
	cvt.sat.f32.f32 	%f179, %f178;
	fma.rm.f32 	%f180, %f179, %f95, %f94;
	add.f32 	%f181, %f180, 0fCB40007F;
	neg.f32 	%f182, %f181;
	fma.rn.f32 	%f183, %f177, 0f3FB8AA3B, %f182;
	fma.rn.f32 	%f184, %f177, 0f32A57060, %f183;
	mov.b32 	%r61, %f180;
	shl.b32 	%r62, %r61, 23;
	mov.b32 	%f185, %r62;
	ex2.approx.ftz.f32 	%f186, %f184;
	fma.rn.f32 	%f494, %f186, %f185, %f175;
	add.s32 	%r118, %r118, 8;
	add.s64 	%rd64, %rd64, 32;
	setp.eq.s32 	%p42, %r118, 0;
	@%p42 bra 	$L__BB0_18;
	bra.uni 	$L__BB0_17;
$L__BB0_18:
	setp.eq.s32 	%p43, %r16, 0;
	@%p43 bra 	$L__BB0_26;
	and.b32  	%r22, %r42, 3;
	setp.lt.u32 	%p44, %r16, 4;
	@%p44 bra 	$L__BB0_21;
	mul.wide.u32 	%rd34, %r115, 4;
	add.s64 	%rd35, %rd3, %rd34;
	ld.global.f32 	%f188, [%rd35];
	sub.f32 	%f189, %f188, %f486;
	fma.rn.f32 	%f190, %f189, 0f3BBB989D, 0f3F000000;
	cvt.sat.f32.f32 	%f191, %f190;
	mov.f32 	%f192, 0f4B400001;
	mov.f32 	%f193, 0f437C0000;
	fma.rm.f32 	%f194, %f191, %f193, %f192;
	add.f32 	%f195, %f194, 0fCB40007F;
	neg.f32 	%f196, %f195;
	fma.rn.f32 	%f197, %f189, 0f3FB8AA3B, %f196;
	fma.rn.f32 	%f198, %f189, 0f32A57060, %f197;
	mov.b32 	%r63, %f194;
	shl.b32 	%r64, %r63, 23;
	mov.b32 	%f199, %r64;
	ex2.approx.ftz.f32 	%f200, %f198;
	fma.rn.f32 	%f201, %f200, %f199, %f494;
	ld.global.f32 	%f202, [%rd35+4];
	sub.f32 	%f203, %f202, %f486;
	fma.rn.f32 	%f204, %f203, 0f3BBB989D, 0f3F000000;
	cvt.sat.f32.f32 	%f205, %f204;
	fma.rm.f32 	%f206, %f205, %f193, %f192;
	add.f32 	%f207, %f206, 0fCB40007F;
	neg.f32 	%f208, %f207;
	fma.rn.f32 	%f209, %f203, 0f3FB8AA3B, %f208;
	fma.rn.f32 	%f210, %f203, 0f32A57060, %f209;
	mov.b32 	%r65, %f206;
	shl.b32 	%r66, %r65, 23;
	mov.b32 	%f211, %r66;
	ex2.approx.ftz.f32 	%f212, %f210;
	fma.rn.f32 	%f213, %f212, %f211, %f201;
	ld.global.f32 	%f214, [%rd35+8];
	sub.f32 	%f215, %f214, %f486;
	fma.rn.f32 	%f216, %f215, 0f3BBB989D, 0f3F000000;
	cvt.sat.f32.f32 	%f217, %f216;
	fma.rm.f32 	%f218, %f217, %f193, %f192;
	add.f32 	%f219, %f218, 0fCB40007F;
	neg.f32 	%f220, %f219;
	fma.rn.f32 	%f221, %f215, 0f3FB8AA3B, %f220;
	fma.rn.f32 	%f222, %f215, 0f32A57060, %f221;
	mov.b32 	%r67, %f218;
	shl.b32 	%r68, %r67, 23;
	mov.b32 	%f223, %r68;
	ex2.approx.ftz.f32 	%f224, %f222;
	fma.rn.f32 	%f225, %f224, %f223, %f213;
	ld.global.f32 	%f226, [%rd35+12];
	sub.f32 	%f227, %f226, %f486;
	fma.rn.f32 	%f228, %f227, 0f3BBB989D, 0f3F000000;
	cvt.sat.f32.f32 	%f229, %f228;
	fma.rm.f32 	%f230, %f229, %f193, %f192;
	add.f32 	%f231, %f230, 0fCB40007F;
	neg.f32 	%f232, %f231;
	fma.rn.f32 	%f233, %f227, 0f3FB8AA3B, %f232;
	fma.rn.f32 	%f234, %f227, 0f32A57060, %f233;
	mov.b32 	%r69, %f230;
	shl.b32 	%r70, %r69, 23;
	mov.b32 	%f235, %r70;
	ex2.approx.ftz.f32 	%f236, %f234;
	fma.rn.f32 	%f494, %f236, %f235, %f225;
	add.s32 	%r115, %r115, 4;
$L__BB0_21:
	setp.eq.s32 	%p45, %r22, 0;
	@%p45 bra 	$L__BB0_26;
	setp.eq.s32 	%p46, %r22, 1;
	@%p46 bra 	$L__BB0_24;
	mul.wide.u32 	%rd36, %r115, 4;
	add.s64 	%rd37, %rd3, %rd36;
	ld.global.f32 	%f238, [%rd37];
	sub.f32 	%f239, %f238, %f486;
	fma.rn.f32 	%f240, %f239, 0f3BBB989D, 0f3F000000;
	cvt.sat.f32.f32 	%f241, %f240;
	mov.f32 	%f242, 0f4B400001;
	mov.f32 	%f243, 0f437C0000;
	fma.rm.f32 	%f244, %f241, %f243, %f242;
	add.f32 	%f245, %f244, 0fCB40007F;
	neg.f32 	%f246, %f245;
	fma.rn.f32 	%f247, %f239, 0f3FB8AA3B, %f246;
	fma.rn.f32 	%f248, %f239, 0f32A57060, %f247;
	mov.b32 	%r71, %f244;
	shl.b32 	%r72, %r71, 23;
	mov.b32 	%f249, %r72;
	ex2.approx.ftz.f32 	%f250, %f248;
	fma.rn.f32 	%f251, %f250, %f249, %f494;
	ld.global.f32 	%f252, [%rd37+4];
	sub.f32 	%f253, %f252, %f486;
	fma.rn.f32 	%f254, %f253, 0f3BBB989D, 0f3F000000;
	cvt.sat.f32.f32 	%f255, %f254;
	fma.rm.f32 	%f256, %f255, %f243, %f242;
	add.f32 	%f257, %f256, 0fCB40007F;
	neg.f32 	%f258, %f257;
	fma.rn.f32 	%f259, %f253, 0f3FB8AA3B, %f258;
	fma.rn.f32 	%f260, %f253, 0f32A57060, %f259;
	mov.b32 	%r73, %f256;
	shl.b32 	%r74, %r73, 23;
	mov.b32 	%f261, %r74;
	ex2.approx.ftz.f32 	%f262, %f260;
	fma.rn.f32 	%f494, %f262, %f261, %f251;
	add.s32 	%r115, %r115, 2;
$L__BB0_24:
	and.b32  	%r75, %r42, 1;
	setp.eq.b32 	%p47, %r75, 1;
	not.pred 	%p48, %p47;
	@%p48 bra 	$L__BB0_26;
	mul.wide.u32 	%rd38, %r115, 4;
	add.s64 	%rd39, %rd3, %rd38;
	ld.global.f32 	%f263, [%rd39];
	sub.f32 	%f264, %f263, %f486;
	fma.rn.f32 	%f265, %f264, 0f3BBB989D, 0f3F000000;
	cvt.sat.f32.f32 	%f266, %f265;
	mov.f32 	%f267, 0f4B400001;
	mov.f32 	%f268, 0f437C0000;
	fma.rm.f32 	%f269, %f266, %f268, %f267;
	add.f32 	%f270, %f269, 0fCB40007F;
	neg.f32 	%f271, %f270;
	fma.rn.f32 	%f272, %f264, 0f3FB8AA3B, %f271;
	fma.rn.f32 	%f273, %f264, 0f32A57060, %f272;
	mov.b32 	%r76, %f269;
	shl.b32 	%r77, %r76, 23;
	mov.b32 	%f274, %r77;
	ex2.approx.ftz.f32 	%f275, %f273;
	fma.rn.f32 	%f494, %f275, %f274, %f494;
$L__BB0_26:
	setp.lt.s32 	%p49, %r42, 1;
	@%p49 bra 	$L__BB0_38;
	and.b32  	%r27, %r42, 7;
	setp.lt.u32 	%p50, %r42, 8;
	mov.b32 	%r120, 0;
	@%p50 bra 	$L__BB0_30;
	and.b32  	%r120, %r42, 2147483640;
	neg.s32 	%r119, %r120;
	add.s64 	%rd41, %rd22, %rd2;
	add.s64 	%rd66, %rd41, 16;
	shl.b64 	%rd42, %rd4, 2;
	add.s64 	%rd43, %rd42, %rd1;
	add.s64 	%rd65, %rd43, 16;
$L__BB0_29:
	.pragma "nounroll";
	ld.global.f32 	%f276, [%rd66+-16];
	sub.f32 	%f277, %f276, %f486;
	fma.rn.f32 	%f278, %f277, 0f3BBB989D, 0f3F000000;
	cvt.sat.f32.f32 	%f279, %f278;
	mov.f32 	%f280, 0f4B400001;
	mov.f32 	%f281, 0f437C0000;
	fma.rm.f32 	%f282, %f279, %f281, %f280;
	add.f32 	%f283, %f282, 0fCB40007F;
	neg.f32 	%f284, %f283;
	fma.rn.f32 	%f285, %f277, 0f3FB8AA3B, %f284;
	fma.rn.f32 	%f286, %f277, 0f32A57060, %f285;
	mov.b32 	%r79, %f282;
	shl.b32 	%r80, %r79, 23;
	mov.b32 	%f287, %r80;
	ex2.approx.ftz.f32 	%f288, %f286;
	mul.f32 	%f289, %f288, %f287;
	div.rn.f32 	%f290, %f289, %f494;
	st.global.f32 	[%rd65+-16], %f290;
	ld.global.f32 	%f291, [%rd66+-12];
	sub.f32 	%f292, %f291, %f486;
	fma.rn.f32 	%f293, %f292, 0f3BBB989D, 0f3F000000;
	cvt.sat.f32.f32 	%f294, %f293;
	fma.rm.f32 	%f295, %f294, %f281, %f280;
	add.f32 	%f296, %f295, 0fCB40007F;
	neg.f32 	%f297, %f296;
	fma.rn.f32 	%f298, %f292, 0f3FB8AA3B, %f297;
	fma.rn.f32 	%f299, %f292, 0f32A57060, %f298;
	mov.b32 	%r81, %f295;
	shl.b32 	%r82, %r81, 23;
	mov.b32 	%f300, %r82;
	ex2.approx.ftz.f32 	%f301, %f299;
	mul.f32 	%f302, %f301, %f300;
	div.rn.f32 	%f303, %f302, %f494;
	st.global.f32 	[%rd65+-12], %f303;
	ld.global.f32 	%f304, [%rd66+-8];
	sub.f32 	%f305, %f304, %f486;
	fma.rn.f32 	%f306, %f305, 0f3BBB989D, 0f3F000000;
	cvt.sat.f32.f32 	%f307, %f306;
	fma.rm.f32 	%f308, %f307, %f281, %f280;
	add.f32 	%f309, %f308, 0fCB40007F;
	neg.f32 	%f310, %f309;
	fma.rn.f32 	%f311, %f305, 0f3FB8AA3B, %f310;
	fma.rn.f32 	%f312, %f305, 0f32A57060, %f311;
	mov.b32 	%r83, %f308;
	shl.b32 	%r84, %r83, 23;
	mov.b32 	%f313, %r84;
	ex2.approx.ftz.f32 	%f314, %f312;
	mul.f32 	%f315, %f314, %f313;
	div.rn.f32 	%f316, %f315, %f494;
	st.global.f32 	[%rd65+-8], %f316;
	ld.global.f32 	%f317, [%rd66+-4];
	sub.f32 	%f318, %f317, %f486;
	fma.rn.f32 	%f319, %f318, 0f3BBB989D, 0f3F000000;
	cvt.sat.f32.f32 	%f320, %f319;
	fma.rm.f32 	%f321, %f320, %f281, %f280;
	add.f32 	%f322, %f321, 0fCB40007F;
	neg.f32 	%f323, %f322;
	fma.rn.f32 	%f324, %f318, 0f3FB8AA3B, %f323;
	fma.rn.f32 	%f325, %f318, 0f32A57060, %f324;
	mov.b32 	%r85, %f321;
	shl.b32 	%r86, %r85, 23;
	mov.b32 	%f326, %r86;
	ex2.approx.ftz.f32 	%f327, %f325;
	mul.f32 	%f328, %f327, %f326;
	div.rn.f32 	%f329, %f328, %f494;
	st.global.f32 	[%rd65+-4], %f329;
	ld.global.f32 	%f330, [%rd66];
	sub.f32 	%f331, %f330, %f486;
	fma.rn.f32 	%f332, %f331, 0f3BBB989D, 0f3F000000;
	cvt.sat.f32.f32 	%f333, %f332;
	fma.rm.f32 	%f334, %f333, %f281, %f280;
	add.f32 	%f335, %f334, 0fCB40007F;
	neg.f32 	%f336, %f335;
	fma.rn.f32 	%f337, %f331, 0f3FB8AA3B, %f336;
	fma.rn.f32 	%f338, %f331, 0f32A57060, %f337;
	mov.b32 	%r87, %f334;
	shl.b32 	%r88, %r87, 23;
	mov.b32 	%f339, %r88;
	ex2.approx.ftz.f32 	%f340, %f338;
	mul.f32 	%f341, %f340, %f339;
	div.rn.f32 	%f342, %f341, %f494;
	st.global.f32 	[%rd65], %f342;
	ld.global.f32 	%f343, [%rd66+4];
	sub.f32 	%f344, %f343, %f486;
	fma.rn.f32 	%f345, %f344, 0f3BBB989D, 0f3F000000;
	cvt.sat.f32.f32 	%f346, %f345;
	fma.rm.f32 	%f347, %f346, %f281, %f280;
	add.f32 	%f348, %f347, 0fCB40007F;
	neg.f32 	%f349, %f348;
	fma.rn.f32 	%f350, %f344, 0f3FB8AA3B, %f349;
	fma.rn.f32 	%f351, %f344, 0f32A57060, %f350;
	mov.b32 	%r89, %f347;
	shl.b32 	%r90, %r89, 23;
	mov.b32 	%f352, %r90;
	ex2.approx.ftz.f32 	%f353, %f351;
	mul.f32 	%f354, %f353, %f352;
	div.rn.f32 	%f355, %f354, %f494;
	st.global.f32 	[%rd65+4], %f355;
	ld.global.f32 	%f356, [%rd66+8];
	sub.f32 	%f357, %f356, %f486;
	fma.rn.f32 	%f358, %f357, 0f3BBB989D, 0f3F000000;
	cvt.sat.f32.f32 	%f359, %f358;
	fma.rm.f32 	%f360, %f359, %f281, %f280;
	add.f32 	%f361, %f360, 0fCB40007F;
	neg.f32 	%f362, %f361;
	fma.rn.f32 	%f363, %f357, 0f3FB8AA3B, %f362;
	fma.rn.f32 	%f364, %f357, 0f32A57060, %f363;
	mov.b32 	%r91, %f360;
	shl.b32 	%r92, %r91, 23;
	mov.b32 	%f365, %r92;
	ex2.approx.ftz.f32 	%f366, %f364;
	mul.f32 	%f367, %f366, %f365;
	div.rn.f32 	%f368, %f367, %f494;
	st.global.f32 	[%rd65+8], %f368;
	ld.global.f32 	%f369, [%rd66+12];
	sub.f32 	%f370, %f369, %f486;
	fma.rn.f32 	%f371, %f370, 0f3BBB989D, 0f3F000000;
	cvt.sat.f32.f32 	%f372, %f371;
	fma.rm.f32 	%f373, %f372, %f281, %f280;
	add.f32 	%f374, %f373, 0fCB40007F;
	neg.f32 	%f375, %f374;
	fma.rn.f32 	%f376, %f370, 0f3FB8AA3B, %f375;
	fma.rn.f32 	%f377, %f370, 0f32A57060, %f376;
	mov.b32 	%r93, %f373;
	shl.b32 	%r94, %r93, 23;
	mov.b32 	%f378, %r94;
	ex2.approx.ftz.f32 	%f379, %f377;
	mul.f32 	%f380, %f379, %f378;
	div.rn.f32 	%f381, %f380, %f494;
	st.global.f32 	[%rd65+12], %f381;
	add.s32 	%r119, %r119, 8;
	add.s64 	%rd66, %rd66, 32;
	add.s64 	%rd65, %rd65, 32;
	setp.ne.s32 	%p51, %r119, 0;
	@%p51 bra 	$L__BB0_29;
$L__BB0_30:
	setp.eq.s32 	%p52, %r27, 0;
	@%p52 bra 	$L__BB0_38;
	and.b32  	%r35, %r42, 3;
	setp.lt.u32 	%p53, %r27, 4;
	@%p53 bra 	$L__BB0_33;
	cvt.u64.u32 	%rd44, %r120;
	mul.wide.u32 	%rd45, %r120, 4;
	add.s64 	%rd46, %rd3, %rd45;
	ld.global.f32 	%f382, [%rd46];
	sub.f32 	%f383, %f382, %f486;
	fma.rn.f32 	%f384, %f383, 0f3BBB989D, 0f3F000000;
	cvt.sat.f32.f32 	%f385, %f384;
	mov.f32 	%f386, 0f4B400001;
	mov.f32 	%f387, 0f437C0000;
	fma.rm.f32 	%f388, %f385, %f387, %f386;
	add.f32 	%f389, %f388, 0fCB40007F;
	neg.f32 	%f390, %f389;
	fma.rn.f32 	%f391, %f383, 0f3FB8AA3B, %f390;
	fma.rn.f32 	%f392, %f383, 0f32A57060, %f391;
	mov.b32 	%r95, %f388;
	shl.b32 	%r96, %r95, 23;
	mov.b32 	%f393, %r96;
	ex2.approx.ftz.f32 	%f394, %f392;
	mul.f32 	%f395, %f394, %f393;
	div.rn.f32 	%f396, %f395, %f494;
	add.s64 	%rd47, %rd44, %rd4;
	shl.b64 	%rd48, %rd47, 2;
	add.s64 	%rd49, %rd1, %rd48;
	st.global.f32 	[%rd49], %f396;
	ld.global.f32 	%f397, [%rd46+4];
	sub.f32 	%f398, %f397, %f486;
	fma.rn.f32 	%f399, %f398, 0f3BBB989D, 0f3F000000;
	cvt.sat.f32.f32 	%f400, %f399;
	fma.rm.f32 	%f401, %f400, %f387, %f386;
	add.f32 	%f402, %f401, 0fCB40007F;
	neg.f32 	%f403, %f402;
	fma.rn.f32 	%f404, %f398, 0f3FB8AA3B, %f403;
	fma.rn.f32 	%f405, %f398, 0f32A57060, %f404;
	mov.b32 	%r97, %f401;
	shl.b32 	%r98, %r97, 23;
	mov.b32 	%f406, %r98;
	ex2.approx.ftz.f32 	%f407, %f405;
	mul.f32 	%f408, %f407, %f406;
	div.rn.f32 	%f409, %f408, %f494;
	st.global.f32 	[%rd49+4], %f409;
	ld.global.f32 	%f410, [%rd46+8];
	sub.f32 	%f411, %f410, %f486;
	fma.rn.f32 	%f412, %f411, 0f3BBB989D, 0f3F000000;
	cvt.sat.f32.f32 	%f413, %f412;
	fma.rm.f32 	%f414, %f413, %f387, %f386;
	add.f32 	%f415, %f414, 0fCB40007F;
	neg.f32 	%f416, %f415;
	fma.rn.f32 	%f417, %f411, 0f3FB8AA3B, %f416;
	fma.rn.f32 	%f418, %f411, 0f32A57060, %f417;
	mov.b32 	%r99, %f414;
	shl.b32 	%r100, %r99, 23;
	mov.b32 	%f419, %r100;
	ex2.approx.ftz.f32 	%f420, %f418;
	mul.f32 	%f421, %f420, %f419;
	div.rn.f32 	%f422, %f421, %f494;
	st.global.f32 	[%rd49+8], %f422;
	ld.global.f32 	%f423, [%rd46+12];
	sub.f32 	%f424, %f423, %f486;
	fma.rn.f32 	%f425, %f424, 0f3BBB989D, 0f3F000000;
	cvt.sat.f32.f32 	%f426, %f425;
	fma.rm.f32 	%f427, %f426, %f387, %f386;
	add.f32 	%f428, %f427, 0fCB40007F;
	neg.f32 	%f429, %f428;
	fma.rn.f32 	%f430, %f424, 0f3FB8AA3B, %f429;
	fma.rn.f32 	%f431, %f424, 0f32A57060, %f430;
	mov.b32 	%r101, %f427;
	shl.b32 	%r102, %r101, 23;
	mov.b32 	%f432, %r102;
	ex2.approx.ftz.f32 	%f433, %f431;
	mul.f32 	%f434, %f433, %f432;
	div.rn.f32 	%f435, %f434, %f494;
	st.global.f32 	[%rd49+12], %f435;
	add.s32 	%r120, %r120, 4;
$L__BB0_33:
	setp.eq.s32 	%p54, %r35, 0;
	@%p54 bra 	$L__BB0_38;
	setp.eq.s32 	%p55, %r35, 1;
	@%p55 bra 	$L__BB0_36;
	cvt.u64.u32 	%rd50, %r120;
	mul.wide.u32 	%rd51, %r120, 4;
	add.s64 	%rd52, %rd3, %rd51;
	ld.global.f32 	%f436, [%rd52];
	sub.f32 	%f437, %f436, %f486;
	fma.rn.f32 	%f438, %f437, 0f3BBB989D, 0f3F000000;
	cvt.sat.f32.f32 	%f439, %f438;
	mov.f32 	%f440, 0f4B400001;
	mov.f32 	%f441, 0f437C0000;
	fma.rm.f32 	%f442, %f439, %f441, %f440;
	add.f32 	%f443, %f442, 0fCB40007F;
	neg.f32 	%f444, %f443;
	fma.rn.f32 	%f445, %f437, 0f3FB8AA3B, %f444;
	fma.rn.f32 	%f446, %f437, 0f32A57060, %f445;
	mov.b32 	%r103, %f442;
	shl.b32 	%r104, %r103, 23;
	mov.b32 	%f447, %r104;
	ex2.approx.ftz.f32 	%f448, %f446;
	mul.f32 	%f449, %f448, %f447;
	div.rn.f32 	%f450, %f449, %f494;
	add.s64 	%rd53, %rd50, %rd4;
	shl.b64 	%rd54, %rd53, 2;
	add.s64 	%rd55, %rd1, %rd54;
	st.global.f32 	[%rd55], %f450;
	ld.global.f32 	%f451, [%rd52+4];
	sub.f32 	%f452, %f451, %f486;
	fma.rn.f32 	%f453, %f452, 0f3BBB989D, 0f3F000000;
	cvt.sat.f32.f32 	%f454, %f453;
	fma.rm.f32 	%f455, %f454, %f441, %f440;
	add.f32 	%f456, %f455, 0fCB40007F;
	neg.f32 	%f457, %f456;
	fma.rn.f32 	%f458, %f452, 0f3FB8AA3B, %f457;
	fma.rn.f32 	%f459, %f452, 0f32A57060, %f458;
	mov.b32 	%r105, %f455;
	shl.b32 	%r106, %r105, 23;
	mov.b32 	%f460, %r106;
	ex2.approx.ftz.f32 	%f461, %f459;
	mul.f32 	%f462, %f461, %f460;
	div.rn.f32 	%f463, %f462, %f494;
	st.global.f32 	[%rd55+4], %f463;
	add.s32 	%r120, %r120, 2;
$L__BB0_36:
	and.b32  	%r107, %r42, 1;
	setp.eq.b32 	%p56, %r107, 1;
	not.pred 	%p57, %p56;
	@%p57 bra 	$L__BB0_38;
	cvt.u64.u32 	%rd56, %r120;
	mul.wide.u32 	%rd57, %r120, 4;
	add.s64 	%rd58, %rd3, %rd57;
	ld.global.f32 	%f464, [%rd58];
	sub.f32 	%f465, %f464, %f486;
	fma.rn.f32 	%f466, %f465, 0f3BBB989D, 0f3F000000;
	cvt.sat.f32.f32 	%f467, %f466;
	mov.f32 	%f468, 0f4B400001;
	mov.f32 	%f469, 0f437C0000;
	fma.rm.f32 	%f470, %f467, %f469, %f468;
	add.f32 	%f471, %f470, 0fCB40007F;
	neg.f32 	%f472, %f471;
	fma.rn.f32 	%f473, %f465, 0f3FB8AA3B, %f472;
	fma.rn.f32 	%f474, %f465, 0f32A57060, %f473;
	mov.b32 	%r108, %f470;
	shl.b32 	%r109, %r108, 23;
	mov.b32 	%f475, %r109;
	ex2.approx.ftz.f32 	%f476, %f474;
	mul.f32 	%f477, %f476, %f475;
	div.rn.f32 	%f478, %f477, %f494;
	add.s64 	%rd59, %rd56, %rd4;
	shl.b64 	%rd60, %rd59, 2;
	add.s64 	%rd61, %rd1, %rd60;
	st.global.f32 	[%rd61], %f478;
$L__BB0_38:
	ret;

}
	// .globl	_Z20softmax_kernel_step1PKfPfiiii
.visible .entry _Z20softmax_kernel_step1PKfPfiiii(
	.param .u64 .ptr .align 1 _Z20softmax_kernel_step1PKfPfiiii_param_0,
	.param .u64 .ptr .align 1 _Z20softmax_kernel_step1PKfPfiiii_param_1,
	.param .u32 _Z20softmax_kernel_step1PKfPfiiii_param_2,
	.param .u32 _Z20softmax_kernel_step1PKfPfiiii_param_3,
	.param .u32 _Z20softmax_kernel_step1PKfPfiiii_param_4,
	.param .u32 _Z20softmax_kernel_step1PKfPfiiii_param_5
)
{
	.reg .pred 	%p<26>;
	.reg .b32 	%r<111>;
	.reg .b32 	%f<209>;
	.reg .b64 	%rd<18>;
	// demoted variable
	.shared .align 4 .f32 _ZZ20softmax_kernel_step1PKfPfiiiiE7max_val;
	// demoted variable
	.shared .align 4 .b8 _ZZ20softmax_kernel_step1PKfPfiiiiE10shared_max[1024];
	// demoted variable
	.shared .align 4 .f32 _ZZ20softmax_kernel_step1PKfPfiiiiE7sum_exp;
	// demoted variable
	.shared .align 4 .b8 _ZZ20softmax_kernel_step1PKfPfiiiiE14shared_sum_exp[1024];
	ld.param.u64 	%rd4, [_Z20softmax_kernel_step1PKfPfiiii_param_0];
	ld.param.u64 	%rd5, [_Z20softmax_kernel_step1PKfPfiiii_param_1];
	ld.param.u32 	%r55, [_Z20softmax_kernel_step1PKfPfiiii_param_2];
	ld.param.u32 	%r56, [_Z20softmax_kernel_step1PKfPfiiii_param_3];
	ld.param.u32 	%r58, [_Z20softmax_kernel_step1PKfPfiiii_param_4];
	ld.param.u32 	%r57, [_Z20softmax_kernel_step1PKfPfiiii_param_5];
	mov.u32 	%r1, %ctaid.x;
	setp.ge.s32 	%p1, %r1, %r58;
	@%p1 bra 	$L__BB1_38;
	cvta.to.global.u64 	%rd6, %rd4;
	mul.lo.s32 	%r59, %r55, %r1;
	mul.wide.s32 	%rd7, %r59, 4;
	add.s64 	%rd1, %rd6, %rd7;
	mul.lo.s32 	%r2, %r56, %r1;
	mov.u32 	%r110, %tid.x;
	setp.ge.s32 	%p2, %r110, %r57;
	mov.f32 	%f188, 0fFF7FFFFF;
	@%p2 bra 	$L__BB1_4;
	mov.f32 	%f188, 0fFF7FFFFF;
	mov.u32 	%r4, %ntid.x;
	mov.u32 	%r94, %r110;
$L__BB1_3:
	mul.wide.s32 	%rd8, %r94, 4;
	add.s64 	%rd9, %rd1, %rd8;
	ld.global.f32 	%f38, [%rd9];
	max.f32 	%f188, %f188, %f38;
	add.s32 	%r94, %r94, %r4;
	setp.lt.s32 	%p3, %r94, %r57;
	@%p3 bra 	$L__BB1_3;
$L__BB1_4:
	shl.b32 	%r60, %r110, 2;
	mov.u32 	%r61, _ZZ20softmax_kernel_step1PKfPfiiiiE10shared_max;
	add.s32 	%r62, %r61, %r60;
	st.shared.f32 	[%r62], %f188;
	bar.sync 	0;
	setp.ne.s32 	%p4, %r110, 0;
	@%p4 bra 	$L__BB1_18;
	mov.u32 	%r7, %ntid.x;
	and.b32  	%r8, %r7, 15;
	setp.lt.u32 	%p5, %r7, 16;
	mov.f32 	%f197, 0fFF7FFFFF;
	mov.b32 	%r98, 0;
	@%p5 bra 	$L__BB1_8;
	and.b32  	%r98, %r7, 2032;
	add.s32 	%r95, %r61, 32;
	and.b32  	%r66, %r7, -16;
	neg.s32 	%r96, %r66;
	mov.f32 	%f197, 0fFF7FFFFF;
$L__BB1_7:
	.pragma "nounroll";
	ld.shared.f32 	%f42, [%r95+-32];
	max.f32 	%f43, %f197, %f42;
	ld.shared.f32 	%f44, [%r95+-28];
	max.f32 	%f45, %f43, %f44;
	ld.shared.f32 	%f46, [%r95+-24];
	max.f32 	%f47, %f45, %f46;
	ld.shared.f32 	%f48, [%r95+-20];
	max.f32 	%f49, %f47, %f48;
	ld.shared.f32 	%f50, [%r95+-16];
	max.f32 	%f51, %f49, %f50;
	ld.shared.f32 	%f52, [%r95+-12];
	max.f32 	%f53, %f51, %f52;
	ld.shared.f32 	%f54, [%r95+-8];
	max.f32 	%f55, %f53, %f54;
	ld.shared.f32 	%f56, [%r95+-4];
	max.f32 	%f57, %f55, %f56;
	ld.shared.f32 	%f58, [%r95];
	max.f32 	%f59, %f57, %f58;
	ld.shared.f32 	%f60, [%r95+4];
	max.f32 	%f61, %f59, %f60;
	ld.shared.f32 	%f62, [%r95+8];
	max.f32 	%f63, %f61, %f62;
	ld.shared.f32 	%f64, [%r95+12];
	max.f32 	%f65, %f63, %f64;
	ld.shared.f32 	%f66, [%r95+16];
	max.f32 	%f67, %f65, %f66;
	ld.shared.f32 	%f68, [%r95+20];
	max.f32 	%f69, %f67, %f68;
	ld.shared.f32 	%f70, [%r95+24];
	max.f32 	%f71, %f69, %f70;
	ld.shared.f32 	%f72, [%r95+28];
	max.f32 	%f197, %f71, %f72;
	add.s32 	%r96, %r96, 16;
	add.s32 	%r95, %r95, 64;
	setp.ne.s32 	%p6, %r96, 0;
	@%p6 bra 	$L__BB1_7;
$L__BB1_8:
	setp.eq.s32 	%p7, %r8, 0;
	@%p7 bra 	$L__BB1_17;
	and.b32  	%r16, %r7, 7;
	setp.lt.u32 	%p8, %r8, 8;
	@%p8 bra 	$L__BB1_11;
	shl.b32 	%r67, %r98, 2;
	add.s32 	%r69, %r61, %r67;
	ld.shared.f32 	%f74, [%r69];
	max.f32 	%f75, %f197, %f74;
	ld.shared.f32 	%f76, [%r69+4];
	max.f32 	%f77, %f75, %f76;
	ld.shared.f32 	%f78, [%r69+8];
	max.f32 	%f79, %f77, %f78;
	ld.shared.f32 	%f80, [%r69+12];
	max.f32 	%f81, %f79, %f80;
	ld.shared.f32 	%f82, [%r69+16];
	max.f32 	%f83, %f81, %f82;
	ld.shared.f32 	%f84, [%r69+20];
	max.f32 	%f85, %f83, %f84;
	ld.shared.f32 	%f86, [%r69+24];
	max.f32 	%f87, %f85, %f86;
	ld.shared.f32 	%f88, [%r69+28];
	max.f32 	%f197, %f87, %f88;
	add.s32 	%r98, %r98, 8;
$L__BB1_11:
	setp.eq.s32 	%p9, %r16, 0;
	@%p9 bra 	$L__BB1_17;
	and.b32  	%r19, %r7, 3;
	setp.lt.u32 	%p10, %r16, 4;
	@%p10 bra 	$L__BB1_14;
	shl.b32 	%r70, %r98, 2;
	add.s32 	%r72, %r61, %r70;
	ld.shared.f32 	%f90, [%r72];
	max.f32 	%f91, %f197, %f90;
	ld.shared.f32 	%f92, [%r72+4];
	max.f32 	%f93, %f91, %f92;
	ld.shared.f32 	%f94, [%r72+8];
	max.f32 	%f95, %f93, %f94;
	ld.shared.f32 	%f96, [%r72+12];
	max.f32 	%f197, %f95, %f96;
	add.s32 	%r98, %r98, 4;
$L__BB1_14:
	setp.eq.s32 	%p11, %r19, 0;
	@%p11 bra 	$L__BB1_17;
	shl.b32 	%r73, %r98, 2;
	add.s32 	%r101, %r61, %r73;
	neg.s32 	%r100, %r19;
$L__BB1_16:
	.pragma "nounroll";
	ld.shared.f32 	%f97, [%r101];
	max.f32 	%f197, %f197, %f97;
	add.s32 	%r101, %r101, 4;
	add.s32 	%r100, %r100, 1;
	setp.ne.s32 	%p12, %r100, 0;
	@%p12 bra 	$L__BB1_16;
$L__BB1_17:
	st.shared.f32 	[_ZZ20softmax_kernel_step1PKfPfiiiiE7max_val], %f197;
$L__BB1_18:
	setp.ge.s32 	%p13, %r110, %r57;
	bar.sync 	0;
	mov.f32 	%f199, 0f00000000;
	@%p13 bra 	$L__BB1_21;
	ld.shared.f32 	%f17, [_ZZ20softmax_kernel_step1PKfPfiiiiE7max_val];
	mov.f32 	%f199, 0f00000000;
	mov.u32 	%r28, %ntid.x;
	mov.u32 	%r102, %r110;
$L__BB1_20:
	mul.wide.s32 	%rd10, %r102, 4;
	add.s64 	%rd11, %rd1, %rd10;
	ld.global.f32 	%f100, [%rd11];
	sub.f32 	%f101, %f100, %f17;
	fma.rn.f32 	%f102, %f101, 0f3BBB989D, 0f3F000000;
	cvt.sat.f32.f32 	%f103, %f102;
	mov.f32 	%f104, 0f4B400001;
	mov.f32 	%f105, 0f437C0000;
	fma.rm.f32 	%f106, %f103, %f105, %f104;
	add.f32 	%f107, %f106, 0fCB40007F;
	neg.f32 	%f108, %f107;
	fma.rn.f32 	%f109, %f101, 0f3FB8AA3B, %f108;
	fma.rn.f32 	%f110, %f101, 0f32A57060, %f109;
	mov.b32 	%r75, %f106;
	shl.b32 	%r76, %r75, 23;
	mov.b32 	%f111, %r76;
	ex2.approx.ftz.f32 	%f112, %f110;
	fma.rn.f32 	%f199, %f112, %f111, %f199;
	add.s32 	%r102, %r102, %r28;
	setp.lt.s32 	%p14, %r102, %r57;
	@%p14 bra 	$L__BB1_20;
$L__BB1_21:
	setp.ne.s32 	%p15, %r110, 0;
	mov.u32 	%r78, _ZZ20softmax_kernel_step1PKfPfiiiiE14shared_sum_exp;
	add.s32 	%r79, %r78, %r60;
	st.shared.f32 	[%r79], %f199;
	bar.sync 	0;
	@%p15 bra 	$L__BB1_35;
	mov.u32 	%r31, %ntid.x;
	and.b32  	%r32, %r31, 15;
	setp.lt.u32 	%p16, %r31, 16;
	mov.f32 	%f208, 0f00000000;
	mov.b32 	%r106, 0;
	@%p16 bra 	$L__BB1_25;
	and.b32  	%r106, %r31, 2032;
	add.s32 	%r103, %r78, 32;
	and.b32  	%r83, %r31, -16;
	neg.s32 	%r104, %r83;
	mov.f32 	%f208, 0f00000000;
$L__BB1_24:
	.pragma "nounroll";
	ld.shared.f32 	%f116, [%r103+-32];
	add.f32 	%f117, %f208, %f116;
	ld.shared.f32 	%f118, [%r103+-28];
	add.f32 	%f119, %f117, %f118;
	ld.shared.f32 	%f120, [%r103+-24];
	add.f32 	%f121, %f119, %f120;
	ld.shared.f32 	%f122, [%r103+-20];
	add.f32 	%f123, %f121, %f122;
	ld.shared.f32 	%f124, [%r103+-16];
	add.f32 	%f125, %f123, %f124;
	ld.shared.f32 	%f126, [%r103+-12];
	add.f32 	%f127, %f125, %f126;
	ld.shared.f32 	%f128, [%r103+-8];
	add.f32 	%f129, %f127, %f128;
	ld.shared.f32 	%f130, [%r103+-4];
	add.f32 	%f131, %f129, %f130;
	ld.shared.f32 	%f132, [%r103];
	add.f32 	%f133, %f131, %f132;
	ld.shared.f32 	%f134, [%r103+4];
	add.f32 	%f135, %f133, %f134;
	ld.shared.f32 	%f136, [%r103+8];
	add.f32 	%f137, %f135, %f136;
	ld.shared.f32 	%f138, [%r103+12];
	add.f32 	%f139, %f137, %f138;
	ld.shared.f32 	%f140, [%r103+16];
	add.f32 	%f141, %f139, %f140;
	ld.shared.f32 	%f142, [%r103+20];
	add.f32 	%f143, %f141, %f142;
	ld.shared.f32 	%f144, [%r103+24];
	add.f32 	%f145, %f143, %f144;
	ld.shared.f32 	%f146, [%r103+28];
	add.f32 	%f208, %f145, %f146;
	add.s32 	%r104, %r104, 16;
	add.s32 	%r103, %r103, 64;
	setp.ne.s32 	%p17, %r104, 0;
	@%p17 bra 	$L__BB1_24;
$L__BB1_25:
	setp.eq.s32 	%p18, %r32, 0;
	@%p18 bra 	$L__BB1_34;
	and.b32  	%r40, %r31, 7;
	setp.lt.u32 	%p19, %r32, 8;
	@%p19 bra 	$L__BB1_28;
	shl.b32 	%r84, %r106, 2;
	add.s32 	%r86, %r78, %r84;
	ld.shared.f32 	%f148, [%r86];
	add.f32 	%f149, %f208, %f148;
	ld.shared.f32 	%f150, [%r86+4];
	add.f32 	%f151, %f149, %f150;
	ld.shared.f32 	%f152, [%r86+8];
	add.f32 	%f153, %f151, %f152;
	ld.shared.f32 	%f154, [%r86+12];
	add.f32 	%f155, %f153, %f154;
	ld.shared.f32 	%f156, [%r86+16];
	add.f32 	%f157, %f155, %f156;
	ld.shared.f32 	%f158, [%r86+20];
	add.f32 	%f159, %f157, %f158;
	ld.shared.f32 	%f160, [%r86+24];
	add.f32 	%f161, %f159, %f160;
	ld.shared.f32 	%f162, [%r86+28];
	add.f32 	%f208, %f161, %f162;
	add.s32 	%r106, %r106, 8;
$L__BB1_28:
	setp.eq.s32 	%p20, %r40, 0;
	@%p20 bra 	$L__BB1_34;
	and.b32  	%r43, %r31, 3;
	setp.lt.u32 	%p21, %r40, 4;
	@%p21 bra 	$L__BB1_31;
	shl.b32 	%r87, %r106, 2;
	add.s32 	%r89, %r78, %r87;
	ld.shared.f32 	%f164, [%r89];
	add.f32 	%f165, %f208, %f164;
	ld.shared.f32 	%f166, [%r89+4];
	add.f32 	%f167, %f165, %f166;
	ld.shared.f32 	%f168, [%r89+8];
	add.f32 	%f169, %f167, %f168;
	ld.shared.f32 	%f170, [%r89+12];
	add.f32 	%f208, %f169, %f170;
	add.s32 	%r106, %r106, 4;
$L__BB1_31:
	setp.eq.s32 	%p22, %r43, 0;
	@%p22 bra 	$L__BB1_34;
	shl.b32 	%r90, %r106, 2;
	add.s32 	%r109, %r78, %r90;
	neg.s32 	%r108, %r43;
$L__BB1_33:
	.pragma "nounroll";
	ld.shared.f32 	%f171, [%r109];
	add.f32 	%f208, %f208, %f171;
	add.s32 	%r109, %r109, 4;
	add.s32 	%r108, %r108, 1;
	setp.ne.s32 	%p23, %r108, 0;
	@%p23 bra 	$L__BB1_33;
$L__BB1_34:
	st.shared.f32 	[_ZZ20softmax_kernel_step1PKfPfiiiiE7sum_exp], %f208;
$L__BB1_35:
	setp.ge.s32 	%p24, %r110, %r57;
	bar.sync 	0;
	@%p24 bra 	$L__BB1_38;
	ld.shared.f32 	%f34, [_ZZ20softmax_kernel_step1PKfPfiiiiE7max_val];
	ld.shared.f32 	%f35, [_ZZ20softmax_kernel_step1PKfPfiiiiE7sum_exp];
	mov.u32 	%r52, %ntid.x;
	cvta.to.global.u64 	%rd2, %rd5;
	cvt.s64.s32 	%rd3, %r2;
$L__BB1_37:
	cvt.s64.s32 	%rd12, %r110;
	mul.wide.s32 	%rd13, %r110, 4;
	add.s64 	%rd14, %rd1, %rd13;
	ld.global.f32 	%f172, [%rd14];
	sub.f32 	%f173, %f172, %f34;
	fma.rn.f32 	%f174, %f173, 0f3BBB989D, 0f3F000000;
	cvt.sat.f32.f32 	%f175, %f174;
	mov.f32 	%f176, 0f4B400001;
	mov.f32 	%f177, 0f437C0000;
	fma.rm.f32 	%f178, %f175, %f177, %f176;
	add.f32 	%f179, %f178, 0fCB40007F;
	neg.f32 	%f180, %f179;
	fma.rn.f32 	%f181, %f173, 0f3FB8AA3B, %f180;
	fma.rn.f32 	%f182, %f173, 0f32A57060, %f181;
	mov.b32 	%r92, %f178;
	shl.b32 	%r93, %r92, 23;
	mov.b32 	%f183, %r93;
	ex2.approx.ftz.f32 	%f184, %f182;
	mul.f32 	%f185, %f184, %f183;
	div.rn.f32 	%f186, %f185, %f35;
	add.s64 	%rd15, %rd12, %rd3;
	shl.b64 	%rd16, %rd15, 2;
	add.s64 	%rd17, %rd2, %rd16;
	st.global.f32 	[%rd17], %f186;
	add.s32 	%r110, %r110, %r52;
	setp.lt.s32 	%p25, %r110, %r57;
	@%p25 bra 	$L__BB1_37;
$L__BB1_38:
	ret;

}
	// .globl	_Z20softmax_kernel_step2PKfPfiiii
.visible .entry _Z20softmax_kernel_step2PKfPfiiii(
	.param .u64 .ptr .align 1 _Z20softmax_kernel_step2PKfPfiiii_param_0,
	.param .u64 .ptr .align 1 _Z20softmax_kernel_step2PKfPfiiii_param_1,
	.param .u32 _Z20softmax_kernel_step2PKfPfiiii_param_2,
	.param .u32 _Z20softmax_kernel_step2PKfPfiiii_param_3,
	.param .u32 _Z20softmax_kernel_step2PKfPfiiii_param_4,
	.param .u32 _Z20softmax_kernel_step2PKfPfiiii_param_5
)
{
	.reg .pred 	%p<14>;
	.reg .b32 	%r<37>;
	.reg .b32 	%f<52>;
	.reg .b64 	%rd<18>;

	ld.param.u64 	%rd4, [_Z20softmax_kernel_step2PKfPfiiii_param_0];
	ld.param.u64 	%rd5, [_Z20softmax_kernel_step2PKfPfiiii_param_1];
	ld.param.u32 	%r17, [_Z20softmax_kernel_step2PKfPfiiii_param_2];
	ld.param.u32 	%r18, [_Z20softmax_kernel_step2PKfPfiiii_param_3];
	ld.param.u32 	%r20, [_Z20softmax_kernel_step2PKfPfiiii_param_4];
	ld.param.u32 	%r19, [_Z20softmax_kernel_step2PKfPfiiii_param_5];
	mov.u32 	%r1, %ctaid.x;
	setp.ge.s32 	%p1, %r1, %r20;
	@%p1 bra 	$L__BB2_20;
	cvta.to.global.u64 	%rd6, %rd4;
	mul.lo.s32 	%r21, %r17, %r1;
	mul.wide.s32 	%rd7, %r21, 4;
	add.s64 	%rd1, %rd6, %rd7;
	mul.lo.s32 	%r2, %r18, %r1;
	mov.u32 	%r36, %tid.x;
	setp.ge.s32 	%p2, %r36, %r19;
	mov.f32 	%f49, 0fFF7FFFFF;
	@%p2 bra 	$L__BB2_4;
	mov.f32 	%f49, 0fFF7FFFFF;
	mov.u32 	%r4, %ntid.x;
	mov.u32 	%r32, %r36;
$L__BB2_3:
	mul.wide.s32 	%rd8, %r32, 4;
	add.s64 	%rd9, %rd1, %rd8;
	ld.global.f32 	%f11, [%rd9];
	max.f32 	%f49, %f49, %f11;
	add.s32 	%r32, %r32, %r4;
	setp.lt.s32 	%p3, %r32, %r19;
	@%p3 bra 	$L__BB2_3;
$L__BB2_4:
	shl.b32 	%r22, %r36, 2;
	mov.u32 	%r23, shared;
	add.s32 	%r7, %r23, %r22;
	st.shared.f32 	[%r7], %f49;
	bar.sync 	0;
	mov.u32 	%r8, %ntid.x;
	setp.lt.u32 	%p4, %r8, 2;
	@%p4 bra 	$L__BB2_9;
	mov.u32 	%r33, %r8;
$L__BB2_6:
	shr.u32 	%r10, %r33, 1;
	setp.ge.u32 	%p5, %r36, %r10;
	@%p5 bra 	$L__BB2_8;
	ld.shared.f32 	%f12, [%r7];
	shl.b32 	%r24, %r10, 2;
	add.s32 	%r25, %r7, %r24;
	ld.shared.f32 	%f13, [%r25];
	max.f32 	%f14, %f12, %f13;
	st.shared.f32 	[%r7], %f14;
$L__BB2_8:
	bar.sync 	0;
	setp.gt.u32 	%p6, %r33, 3;
	mov.u32 	%r33, %r10;
	@%p6 bra 	$L__BB2_6;
$L__BB2_9:
	setp.ge.s32 	%p7, %r36, %r19;
	ld.shared.f32 	%f4, [shared];
	bar.sync 	0;
	mov.f32 	%f51, 0f00000000;
	@%p7 bra 	$L__BB2_12;
	mov.f32 	%f51, 0f00000000;
	mov.u32 	%r34, %r36;
$L__BB2_11:
	mul.wide.s32 	%rd10, %r34, 4;
	add.s64 	%rd11, %rd1, %rd10;
	ld.global.f32 	%f17, [%rd11];
	sub.f32 	%f18, %f17, %f4;
	fma.rn.f32 	%f19, %f18, 0f3BBB989D, 0f3F000000;
	cvt.sat.f32.f32 	%f20, %f19;
	mov.f32 	%f21, 0f4B400001;
	mov.f32 	%f22, 0f437C0000;
	fma.rm.f32 	%f23, %f20, %f22, %f21;
	add.f32 	%f24, %f23, 0fCB40007F;
	neg.f32 	%f25, %f24;
	fma.rn.f32 	%f26, %f18, 0f3FB8AA3B, %f25;
	fma.rn.f32 	%f27, %f18, 0f32A57060, %f26;
	mov.b32 	%r26, %f23;
	shl.b32 	%r27, %r26, 23;
	mov.b32 	%f28, %r27;
	ex2.approx.ftz.f32 	%f29, %f27;
	fma.rn.f32 	%f51, %f29, %f28, %f51;
	add.s32 	%r34, %r34, %r8;
	setp.lt.s32 	%p8, %r34, %r19;
	@%p8 bra 	$L__BB2_11;
$L__BB2_12:
	setp.lt.u32 	%p9, %r8, 2;
	st.shared.f32 	[%r7], %f51;
	bar.sync 	0;
	@%p9 bra 	$L__BB2_17;
	mov.u32 	%r35, %r8;
$L__BB2_14:
	shr.u32 	%r14, %r35, 1;
	setp.ge.u32 	%p10, %r36, %r14;
	@%p10 bra 	$L__BB2_16;
	shl.b32 	%r28, %r14, 2;
	add.s32 	%r29, %r7, %r28;
	ld.shared.f32 	%f30, [%r29];
	ld.shared.f32 	%f31, [%r7];
	add.f32 	%f32, %f30, %f31;
	st.shared.f32 	[%r7], %f32;
$L__BB2_16:
	bar.sync 	0;
	setp.gt.u32 	%p11, %r35, 3;
	mov.u32 	%r35, %r14;
	@%p11 bra 	$L__BB2_14;
$L__BB2_17:
	setp.ge.s32 	%p12, %r36, %r19;
	ld.shared.f32 	%f8, [shared];
	bar.sync 	0;
	@%p12 bra 	$L__BB2_20;
	cvta.to.global.u64 	%rd2, %rd5;
	cvt.s64.s32 	%rd3, %r2;
$L__BB2_19:
	cvt.s64.s32 	%rd12, %r36;
	mul.wide.s32 	%rd13, %r36, 4;
	add.s64 	%rd14, %rd1, %rd13;
	ld.global.f32 	%f33, [%rd14];
	sub.f32 	%f34, %f33, %f4;
	fma.rn.f32 	%f35, %f34, 0f3BBB989D, 0f3F000000;
	cvt.sat.f32.f32 	%f36, %f35;
	mov.f32 	%f37, 0f4B400001;
	mov.f32 	%f38, 0f437C0000;
	fma.rm.f32 	%f39, %f36, %f38, %f37;
	add.f32 	%f40, %f39, 0fCB40007F;
	neg.f32 	%f41, %f40;
	fma.rn.f32 	%f42, %f34, 0f3FB8AA3B, %f41;
	fma.rn.f32 	%f43, %f34, 0f32A57060, %f42;
	mov.b32 	%r30, %f39;
	shl.b32 	%r31, %r30, 23;
	mov.b32 	%f44, %r31;
	ex2.approx.ftz.f32 	%f45, %f43;
	mul.f32 	%f46, %f45, %f44;
	div.rn.f32 	%f47, %f46, %f8;
	add.s64 	%rd15, %rd12, %rd3;
	shl.b64 	%rd16, %rd15, 2;
	add.s64 	%rd17, %rd2, %rd16;
	st.global.f32 	[%rd17], %f47;
	add.s32 	%r36, %r36, %r8;
	setp.lt.s32 	%p13, %r36, %r19;
	@%p13 bra 	$L__BB2_19;
$L__BB2_20:
	ret;

}
	// .globl	_Z25softmax_kernel_step3_vec4PKfPfiiii
.visible .entry _Z25softmax_kernel_step3_vec4PKfPfiiii(
	.param .u64 .ptr .align 1 _Z25softmax_kernel_step3_vec4PKfPfiiii_param_0,
	.param .u64 .ptr .align 1 _Z25softmax_kernel_step3_vec4PKfPfiiii_param_1,
	.param .u32 _Z25softmax_kernel_step3_vec4PKfPfiiii_param_2,
	.param .u32 _Z25softmax_kernel_step3_vec4PKfPfiiii_param_3,
	.param .u32 _Z25softmax_kernel_step3_vec4PKfPfiiii_param_4,
	.param .u32 _Z25softmax_kernel_step3_vec4PKfPfiiii_param_5
)
{
	.reg .pred 	%p<31>;
	.reg .b32 	%r<158>;
	.reg .b32 	%f<300>;
	.reg .b64 	%rd<57>;

	ld.param.u64 	%rd13, [_Z25softmax_kernel_step3_vec4PKfPfiiii_param_0];
	ld.param.u64 	%rd14, [_Z25softmax_kernel_step3_vec4PKfPfiiii_param_1];
	ld.param.u32 	%r67, [_Z25softmax_kernel_step3_vec4PKfPfiiii_param_2];
	ld.param.u32 	%r68, [_Z25softmax_kernel_step3_vec4PKfPfiiii_param_3];
	ld.param.u32 	%r70, [_Z25softmax_kernel_step3_vec4PKfPfiiii_param_4];
	ld.param.u32 	%r69, [_Z25softmax_kernel_step3_vec4PKfPfiiii_param_5];
	mov.u32 	%r1, %ctaid.x;
	setp.ge.s32 	%p1, %r1, %r70;
	@%p1 bra 	$L__BB3_38;
	cvta.to.global.u64 	%rd1, %rd14;
	cvta.to.global.u64 	%rd2, %rd13;
	mul.lo.s32 	%r2, %r67, %r1;
	mul.wide.s32 	%rd15, %r2, 4;
	add.s64 	%rd3, %rd2, %rd15;
	mul.lo.s32 	%r3, %r68, %r1;
	shr.s32 	%r4, %r69, 2;
	mov.u32 	%r156, %tid.x;
	setp.ge.s32 	%p2, %r156, %r4;
	mov.f32 	%f292, 0fFF7FFFFF;
	@%p2 bra 	$L__BB3_8;
	mov.u32 	%r6, %ntid.x;
	add.s32 	%r71, %r156, %r6;
	max.u32 	%r72, %r4, %r71;
	setp.lt.u32 	%p3, %r71, %r4;
	selp.u32 	%r73, 1, 0, %p3;
	add.s32 	%r74, %r71, %r73;
	sub.s32 	%r75, %r72, %r74;
	div.u32 	%r76, %r75, %r6;
	add.s32 	%r7, %r76, %r73;
	and.b32  	%r77, %r7, 3;
	setp.eq.s32 	%p4, %r77, 3;
	mov.f32 	%f292, 0fFF7FFFFF;
	mov.u32 	%r139, %r156;
	@%p4 bra 	$L__BB3_5;
	mul.wide.u32 	%rd16, %r156, 16;
	add.s64 	%rd18, %rd16, %rd15;
	add.s64 	%rd55, %rd2, %rd18;
	mul.wide.u32 	%rd5, %r6, 16;
	add.s32 	%r78, %r7, 1;
	and.b32  	%r79, %r78, 3;
	neg.s32 	%r137, %r79;
	mov.f32 	%f292, 0fFF7FFFFF;
	mov.u32 	%r139, %r156;
$L__BB3_4:
	.pragma "nounroll";
	ld.global.nc.v4.f32 	{%f26, %f27, %f28, %f29}, [%rd55];
	max.f32 	%f30, %f292, %f26;
	max.f32 	%f31, %f30, %f27;
	max.f32 	%f32, %f31, %f28;
	max.f32 	%f292, %f32, %f29;
	add.s32 	%r139, %r139, %r6;
	add.s64 	%rd55, %rd55, %rd5;
	add.s32 	%r137, %r137, 1;
	setp.ne.s32 	%p5, %r137, 0;
	@%p5 bra 	$L__BB3_4;
$L__BB3_5:
	setp.lt.u32 	%p6, %r7, 3;
	@%p6 bra 	$L__BB3_8;
	shl.b32 	%r80, %r6, 1;
	add.s32 	%r142, %r139, %r80;
	shl.b32 	%r15, %r6, 2;
	mad.lo.s32 	%r141, %r6, 3, %r139;
	add.s32 	%r140, %r6, %r139;
$L__BB3_7:
	mul.wide.u32 	%rd19, %r139, 16;
	add.s64 	%rd20, %rd3, %rd19;
	ld.global.nc.v4.f32 	{%f33, %f34, %f35, %f36}, [%rd20];
	max.f32 	%f37, %f292, %f33;
	max.f32 	%f38, %f37, %f34;
	max.f32 	%f39, %f38, %f35;
	max.f32 	%f40, %f39, %f36;
	add.s32 	%r81, %r139, %r6;
	mul.wide.u32 	%rd21, %r140, 16;
	add.s64 	%rd22, %rd3, %rd21;
	ld.global.nc.v4.f32 	{%f41, %f42, %f43, %f44}, [%rd22];
	max.f32 	%f45, %f40, %f41;
	max.f32 	%f46, %f45, %f42;
	max.f32 	%f47, %f46, %f43;
	max.f32 	%f48, %f47, %f44;
	add.s32 	%r82, %r81, %r6;
	mul.wide.u32 	%rd23, %r142, 16;
	add.s64 	%rd24, %rd3, %rd23;
	ld.global.nc.v4.f32 	{%f49, %f50, %f51, %f52}, [%rd24];
	max.f32 	%f53, %f48, %f49;
	max.f32 	%f54, %f53, %f50;
	max.f32 	%f55, %f54, %f51;
	max.f32 	%f56, %f55, %f52;
	add.s32 	%r83, %r82, %r6;
	mul.wide.u32 	%rd25, %r141, 16;
	add.s64 	%rd26, %rd3, %rd25;
	ld.global.nc.v4.f32 	{%f57, %f58, %f59, %f60}, [%rd26];
	max.f32 	%f61, %f56, %f57;
	max.f32 	%f62, %f61, %f58;
	max.f32 	%f63, %f62, %f59;
	max.f32 	%f292, %f63, %f60;
	add.s32 	%r139, %r83, %r6;
	add.s32 	%r142, %r142, %r15;
	add.s32 	%r141, %r141, %r15;
	add.s32 	%r140, %r140, %r15;
	setp.lt.s32 	%p7, %r139, %r4;
	@%p7 bra 	$L__BB3_7;
$L__BB3_8:
	and.b32  	%r84, %r69, -4;
	add.s32 	%r157, %r84, %r156;
	setp.ge.s32 	%p8, %r157, %r69;
	@%p8 bra 	$L__BB3_11;
	mov.u32 	%r27, %ntid.x;
	mov.u32 	%r144, %r157;
$L__BB3_10:
	mul.wide.s32 	%rd27, %r144, 4;
	add.s64 	%rd28, %rd3, %rd27;
	ld.global.nc.f32 	%f64, [%rd28];
	max.f32 	%f292, %f292, %f64;
	add.s32 	%r144, %r144, %r27;
	setp.lt.s32 	%p9, %r144, %r69;
	@%p9 bra 	$L__BB3_10;
$L__BB3_11:
	shl.b32 	%r85, %r156, 2;
	mov.u32 	%r86, shared;
	add.s32 	%r30, %r86, %r85;
	st.shared.f32 	[%r30], %f292;
	bar.sync 	0;
	mov.u32 	%r31, %ntid.x;
	setp.lt.u32 	%p10, %r31, 2;
	@%p10 bra 	$L__BB3_16;
	mov.u32 	%r145, %r31;
$L__BB3_13:
	shr.u32 	%r33, %r145, 1;
	setp.ge.u32 	%p11, %r156, %r33;
	@%p11 bra 	$L__BB3_15;
	ld.shared.f32 	%f65, [%r30];
	shl.b32 	%r87, %r33, 2;
	add.s32 	%r88, %r30, %r87;
	ld.shared.f32 	%f66, [%r88];
	max.f32 	%f67, %f65, %f66;
	st.shared.f32 	[%r30], %f67;
$L__BB3_15:
	bar.sync 	0;
	setp.gt.u32 	%p12, %r145, 3;
	mov.u32 	%r145, %r33;
	@%p12 bra 	$L__BB3_13;
$L__BB3_16:
	mul.wide.s32 	%rd29, %r3, 4;
	add.s64 	%rd8, %rd1, %rd29;
	setp.ge.s32 	%p13, %r156, %r4;
	ld.shared.f32 	%f11, [shared];
	bar.sync 	0;
	mov.f32 	%f297, 0f00000000;
	@%p13 bra 	$L__BB3_22;
	add.s32 	%r34, %r156, %r31;
	max.s32 	%r89, %r4, %r34;
	setp.lt.s32 	%p14, %r34, %r4;
	selp.u32 	%r90, 1, 0, %p14;
	add.s32 	%r91, %r34, %r90;
	sub.s32 	%r92, %r89, %r91;
	div.u32 	%r93, %r92, %r31;
	add.s32 	%r35, %r93, %r90;
	and.b32  	%r94, %r35, 1;
	setp.eq.b32 	%p15, %r94, 1;
	mov.f32 	%f297, 0f00000000;
	mov.u32 	%r148, %r156;
	@%p15 bra 	$L__BB3_19;
	mul.wide.u32 	%rd30, %r156, 16;
	add.s64 	%rd31, %rd3, %rd30;
	ld.global.nc.v4.f32 	{%f71, %f72, %f73, %f74}, [%rd31];
	sub.f32 	%f75, %f71, %f11;
	fma.rn.f32 	%f76, %f75, 0f3BBB989D, 0f3F000000;
	cvt.sat.f32.f32 	%f77, %f76;
	mov.f32 	%f78, 0f4B400001;
	mov.f32 	%f79, 0f437C0000;
	fma.rm.f32 	%f80, %f77, %f79, %f78;
	add.f32 	%f81, %f80, 0fCB40007F;
	neg.f32 	%f82, %f81;
	fma.rn.f32 	%f83, %f75, 0f3FB8AA3B, %f82;
	fma.rn.f32 	%f84, %f75, 0f32A57060, %f83;
	mov.b32 	%r95, %f80;
	shl.b32 	%r96, %r95, 23;
	mov.b32 	%f85, %r96;
	ex2.approx.ftz.f32 	%f86, %f84;
	mul.f32 	%f87, %f86, %f85;
	sub.f32 	%f88, %f72, %f11;
	fma.rn.f32 	%f89, %f88, 0f3BBB989D, 0f3F000000;
	cvt.sat.f32.f32 	%f90, %f89;
	fma.rm.f32 	%f91, %f90, %f79, %f78;
	add.f32 	%f92, %f91, 0fCB40007F;
	neg.f32 	%f93, %f92;
	fma.rn.f32 	%f94, %f88, 0f3FB8AA3B, %f93;
	fma.rn.f32 	%f95, %f88, 0f32A57060, %f94;
	mov.b32 	%r97, %f91;
	shl.b32 	%r98, %r97, 23;
	mov.b32 	%f96, %r98;
	ex2.approx.ftz.f32 	%f97, %f95;
	mul.f32 	%f98, %f97, %f96;
	sub.f32 	%f99, %f73, %f11;
	fma.rn.f32 	%f100, %f99, 0f3BBB989D, 0f3F000000;
	cvt.sat.f32.f32 	%f101, %f100;
	fma.rm.f32 	%f102, %f101, %f79, %f78;
	add.f32 	%f103, %f102, 0fCB40007F;
	neg.f32 	%f104, %f103;
	fma.rn.f32 	%f105, %f99, 0f3FB8AA3B, %f104;
	fma.rn.f32 	%f106, %f99, 0f32A57060, %f105;
	mov.b32 	%r99, %f102;
	shl.b32 	%r100, %r99, 23;
	mov.b32 	%f107, %r100;
	ex2.approx.ftz.f32 	%f108, %f106;
	mul.f32 	%f109, %f108, %f107;
	sub.f32 	%f110, %f74, %f11;
	fma.rn.f32 	%f111, %f110, 0f3BBB989D, 0f3F000000;
	cvt.sat.f32.f32 	%f112, %f111;
	fma.rm.f32 	%f113, %f112, %f79, %f78;
	add.f32 	%f114, %f113, 0fCB40007F;
	neg.f32 	%f115, %f114;
	fma.rn.f32 	%f116, %f110, 0f3FB8AA3B, %f115;
	fma.rn.f32 	%f117, %f110, 0f32A57060, %f116;
	mov.b32 	%r101, %f113;
	shl.b32 	%r102, %r101, 23;
	mov.b32 	%f118, %r102;
	ex2.approx.ftz.f32 	%f119, %f117;
	mul.f32 	%f120, %f119, %f118;
	add.f32 	%f121, %f87, %f98;
	add.f32 	%f122, %f121, %f109;
	add.f32 	%f123, %f122, %f120;
	add.f32 	%f297, %f123, 0f00000000;
	add.s64 	%rd32, %rd8, %rd30;
	st.global.v4.f32 	[%rd32], {%f87, %f98, %f109, %f120};
	mov.u32 	%r148, %r34;
$L__BB3_19:
	setp.eq.s32 	%p16, %r35, 0;
	@%p16 bra 	$L__BB3_22;
	add.s32 	%r147, %r31, %r148;
	shl.b32 	%r38, %r31, 1;
$L__BB3_21:
	mul.wide.u32 	%rd33, %r148, 16;
	add.s64 	%rd34, %rd3, %rd33;
	ld.global.nc.v4.f32 	{%f124, %f125, %f126, %f127}, [%rd34];
	sub.f32 	%f128, %f124, %f11;
	fma.rn.f32 	%f129, %f128, 0f3BBB989D, 0f3F000000;
	cvt.sat.f32.f32 	%f130, %f129;
	mov.f32 	%f131, 0f4B400001;
	mov.f32 	%f132, 0f437C0000;
	fma.rm.f32 	%f133, %f130, %f132, %f131;
	add.f32 	%f134, %f133, 0fCB40007F;
	neg.f32 	%f135, %f134;
	fma.rn.f32 	%f136, %f128, 0f3FB8AA3B, %f135;
	fma.rn.f32 	%f137, %f128, 0f32A57060, %f136;
	mov.b32 	%r103, %f133;
	shl.b32 	%r104, %r103, 23;
	mov.b32 	%f138, %r104;
	ex2.approx.ftz.f32 	%f139, %f137;
	mul.f32 	%f140, %f139, %f138;
	sub.f32 	%f141, %f125, %f11;
	fma.rn.f32 	%f142, %f141, 0f3BBB989D, 0f3F000000;
	cvt.sat.f32.f32 	%f143, %f142;
	fma.rm.f32 	%f144, %f143, %f132, %f131;
	add.f32 	%f145, %f144, 0fCB40007F;
	neg.f32 	%f146, %f145;
	fma.rn.f32 	%f147, %f141, 0f3FB8AA3B, %f146;
	fma.rn.f32 	%f148, %f141, 0f32A57060, %f147;
	mov.b32 	%r105, %f144;
	shl.b32 	%r106, %r105, 23;
	mov.b32 	%f149, %r106;
	ex2.approx.ftz.f32 	%f150, %f148;
	mul.f32 	%f151, %f150, %f149;
	sub.f32 	%f152, %f126, %f11;
	fma.rn.f32 	%f153, %f152, 0f3BBB989D, 0f3F000000;
	cvt.sat.f32.f32 	%f154, %f153;
	fma.rm.f32 	%f155, %f154, %f132, %f131;
	add.f32 	%f156, %f155, 0fCB40007F;
	neg.f32 	%f157, %f156;
	fma.rn.f32 	%f158, %f152, 0f3FB8AA3B, %f157;
	fma.rn.f32 	%f159, %f152, 0f32A57060, %f158;
	mov.b32 	%r107, %f155;
	shl.b32 	%r108, %r107, 23;
	mov.b32 	%f160, %r108;
	ex2.approx.ftz.f32 	%f161, %f159;
	mul.f32 	%f162, %f161, %f160;
	sub.f32 	%f163, %f127, %f11;
	fma.rn.f32 	%f164, %f163, 0f3BBB989D, 0f3F000000;
	cvt.sat.f32.f32 	%f165, %f164;
	fma.rm.f32 	%f166, %f165, %f132, %f131;
	add.f32 	%f167, %f166, 0fCB40007F;
	neg.f32 	%f168, %f167;
	fma.rn.f32 	%f169, %f163, 0f3FB8AA3B, %f168;
	fma.rn.f32 	%f170, %f163, 0f32A57060, %f169;
	mov.b32 	%r109, %f166;
	shl.b32 	%r110, %r109, 23;
	mov.b32 	%f171, %r110;
	ex2.approx.ftz.f32 	%f172, %f170;
	mul.f32 	%f173, %f172, %f171;
	add.f32 	%f174, %f140, %f151;
	add.f32 	%f175, %f174, %f162;
	add.f32 	%f176, %f175, %f173;
	add.f32 	%f177, %f297, %f176;
	add.s64 	%rd35, %rd8, %rd33;
	st.global.v4.f32 	[%rd35], {%f140, %f151, %f162, %f173};
	add.s32 	%r111, %r148, %r31;
	mul.wide.u32 	%rd36, %r147, 16;
	add.s64 	%rd37, %rd3, %rd36;
	ld.global.nc.v4.f32 	{%f178, %f179, %f180, %f181}, [%rd37];
	sub.f32 	%f182, %f178, %f11;
	fma.rn.f32 	%f183, %f182, 0f3BBB989D, 0f3F000000;
	cvt.sat.f32.f32 	%f184, %f183;
	fma.rm.f32 	%f185, %f184, %f132, %f131;
	add.f32 	%f186, %f185, 0fCB40007F;
	neg.f32 	%f187, %f186;
	fma.rn.f32 	%f188, %f182, 0f3FB8AA3B, %f187;
	fma.rn.f32 	%f189, %f182, 0f32A57060, %f188;
	mov.b32 	%r112, %f185;
	shl.b32 	%r113, %r112, 23;
	mov.b32 	%f190, %r113;
	ex2.approx.ftz.f32 	%f191, %f189;
	mul.f32 	%f192, %f191, %f190;
	sub.f32 	%f193, %f179, %f11;
	fma.rn.f32 	%f194, %f193, 0f3BBB989D, 0f3F000000;
	cvt.sat.f32.f32 	%f195, %f194;
	fma.rm.f32 	%f196, %f195, %f132, %f131;
	add.f32 	%f197, %f196, 0fCB40007F;
	neg.f32 	%f198, %f197;
	fma.rn.f32 	%f199, %f193, 0f3FB8AA3B, %f198;
	fma.rn.f32 	%f200, %f193, 0f32A57060, %f199;
	mov.b32 	%r114, %f196;
	shl.b32 	%r115, %r114, 23;
	mov.b32 	%f201, %r115;
	ex2.approx.ftz.f32 	%f202, %f200;
	mul.f32 	%f203, %f202, %f201;
	sub.f32 	%f204, %f180, %f11;
	fma.rn.f32 	%f205, %f204, 0f3BBB989D, 0f3F000000;
	cvt.sat.f32.f32 	%f206, %f205;
	fma.rm.f32 	%f207, %f206, %f132, %f131;
	add.f32 	%f208, %f207, 0fCB40007F;
	neg.f32 	%f209, %f208;
	fma.rn.f32 	%f210, %f204, 0f3FB8AA3B, %f209;
	fma.rn.f32 	%f211, %f204, 0f32A57060, %f210;
	mov.b32 	%r116, %f207;
	shl.b32 	%r117, %r116, 23;
	mov.b32 	%f212, %r117;
	ex2.approx.ftz.f32 	%f213, %f211;
	mul.f32 	%f214, %f213, %f212;
	sub.f32 	%f215, %f181, %f11;
	fma.rn.f32 	%f216, %f215, 0f3BBB989D, 0f3F000000;
	cvt.sat.f32.f32 	%f217, %f216;
	fma.rm.f32 	%f218, %f217, %f132, %f131;
	add.f32 	%f219, %f218, 0fCB40007F;
	neg.f32 	%f220, %f219;
	fma.rn.f32 	%f221, %f215, 0f3FB8AA3B, %f220;
	fma.rn.f32 	%f222, %f215, 0f32A57060, %f221;
	mov.b32 	%r118, %f218;
	shl.b32 	%r119, %r118, 23;
	mov.b32 	%f223, %r119;
	ex2.approx.ftz.f32 	%f224, %f222;
	mul.f32 	%f225, %f224, %f223;
	add.f32 	%f226, %f192, %f203;
	add.f32 	%f227, %f226, %f214;
	add.f32 	%f228, %f227, %f225;
	add.f32 	%f297, %f177, %f228;
	add.s64 	%rd38, %rd8, %rd36;
	st.global.v4.f32 	[%rd38], {%f192, %f203, %f214, %f225};
	add.s32 	%r148, %r111, %r31;
	add.s32 	%r147, %r147, %r38;
	setp.lt.s32 	%p17, %r148, %r4;
	@%p17 bra 	$L__BB3_21;
$L__BB3_22:
	setp.ge.s32 	%p18, %r157, %r69;
	mov.u32 	%r149, %r157;
	@%p18 bra 	$L__BB3_24;
$L__BB3_23:
	mul.wide.s32 	%rd39, %r149, 4;
	add.s64 	%rd40, %rd3, %rd39;
	ld.global.nc.f32 	%f229, [%rd40];
	sub.f32 	%f230, %f229, %f11;
	fma.rn.f32 	%f231, %f230, 0f3BBB989D, 0f3F000000;
	cvt.sat.f32.f32 	%f232, %f231;
	mov.f32 	%f233, 0f4B400001;
	mov.f32 	%f234, 0f437C0000;
	fma.rm.f32 	%f235, %f232, %f234, %f233;
	add.f32 	%f236, %f235, 0fCB40007F;
	neg.f32 	%f237, %f236;
	fma.rn.f32 	%f238, %f230, 0f3FB8AA3B, %f237;
	fma.rn.f32 	%f239, %f230, 0f32A57060, %f238;
	mov.b32 	%r120, %f235;
	shl.b32 	%r121, %r120, 23;
	mov.b32 	%f240, %r121;
	ex2.approx.ftz.f32 	%f241, %f239;
	mul.f32 	%f242, %f241, %f240;
	add.f32 	%f297, %f297, %f242;
	add.s64 	%rd41, %rd8, %rd39;
	st.global.f32 	[%rd41], %f242;
	add.s32 	%r149, %r149, %r31;
	setp.lt.s32 	%p19, %r149, %r69;
	@%p19 bra 	$L__BB3_23;
$L__BB3_24:
	setp.lt.u32 	%p20, %r31, 2;
	st.shared.f32 	[%r30], %f297;
	bar.sync 	0;
	@%p20 bra 	$L__BB3_29;
	mov.u32 	%r150, %r31;
$L__BB3_26:
	shr.u32 	%r46, %r150, 1;
	setp.ge.u32 	%p21, %r156, %r46;
	@%p21 bra 	$L__BB3_28;
	shl.b32 	%r122, %r46, 2;
	add.s32 	%r123, %r30, %r122;
	ld.shared.f32 	%f243, [%r123];
	ld.shared.f32 	%f244, [%r30];
	add.f32 	%f245, %f243, %f244;
	st.shared.f32 	[%r30], %f245;
$L__BB3_28:
	bar.sync 	0;
	setp.gt.u32 	%p22, %r150, 3;
	mov.u32 	%r150, %r46;
	@%p22 bra 	$L__BB3_26;
$L__BB3_29:
	setp.ge.s32 	%p23, %r156, %r4;
	ld.shared.f32 	%f21, [shared];
	bar.sync 	0;
	@%p23 bra 	$L__BB3_36;
	add.s32 	%r124, %r156, %r31;
	max.s32 	%r125, %r4, %r124;
	setp.lt.s32 	%p24, %r124, %r4;
	selp.u32 	%r126, 1, 0, %p24;
	add.s32 	%r127, %r124, %r126;
	sub.s32 	%r128, %r125, %r127;
	div.u32 	%r129, %r128, %r31;
	add.s32 	%r47, %r129, %r126;
	and.b32  	%r130, %r47, 3;
	setp.eq.s32 	%p25, %r130, 3;
	@%p25 bra 	$L__BB3_33;
	add.s32 	%r131, %r47, 1;
	and.b32  	%r132, %r131, 3;
	mul.wide.u32 	%rd42, %r156, 16;
	add.s64 	%rd44, %rd42, %rd29;
	add.s64 	%rd56, %rd1, %rd44;
	mul.wide.u32 	%rd10, %r31, 16;
	neg.s32 	%r151, %r132;
	mad.lo.s32 	%r156, %r31, %r132, %r156;
$L__BB3_32:
	.pragma "nounroll";
	ld.global.v4.f32 	{%f246, %f247, %f248, %f249}, [%rd56];
	div.rn.f32 	%f250, %f246, %f21;
	div.rn.f32 	%f251, %f247, %f21;
	div.rn.f32 	%f252, %f248, %f21;
	div.rn.f32 	%f253, %f249, %f21;
	st.global.v4.f32 	[%rd56], {%f250, %f251, %f252, %f253};
	add.s64 	%rd56, %rd56, %rd10;
	add.s32 	%r151, %r151, 1;
	setp.ne.s32 	%p26, %r151, 0;
	@%p26 bra 	$L__BB3_32;
$L__BB3_33:
	setp.lt.u32 	%p27, %r47, 3;
	@%p27 bra 	$L__BB3_36;
	shl.b32 	%r133, %r31, 1;
	add.s32 	%r155, %r156, %r133;
	shl.b32 	%r54, %r31, 2;
	mad.lo.s32 	%r154, %r31, 3, %r156;
	add.s32 	%r153, %r31, %r156;
$L__BB3_35:
	mul.wide.u32 	%rd45, %r156, 16;
	add.s64 	%rd46, %rd8, %rd45;
	ld.global.v4.f32 	{%f254, %f255, %f256, %f257}, [%rd46];
	div.rn.f32 	%f258, %f254, %f21;
	div.rn.f32 	%f259, %f255, %f21;
	div.rn.f32 	%f260, %f256, %f21;
	div.rn.f32 	%f261, %f257, %f21;
	st.global.v4.f32 	[%rd46], {%f258, %f259, %f260, %f261};
	add.s32 	%r134, %r156, %r31;
	mul.wide.u32 	%rd47, %r153, 16;
	add.s64 	%rd48, %rd8, %rd47;
	ld.global.v4.f32 	{%f262, %f263, %f264, %f265}, [%rd48];
	div.rn.f32 	%f266, %f262, %f21;
	div.rn.f32 	%f267, %f263, %f21;
	div.rn.f32 	%f268, %f264, %f21;
	div.rn.f32 	%f269, %f265, %f21;
	st.global.v4.f32 	[%rd48], {%f266, %f267, %f268, %f269};
	add.s32 	%r135, %r134, %r31;
	mul.wide.u32 	%rd49, %r155, 16;
	add.s64 	%rd50, %rd8, %rd49;
	ld.global.v4.f32 	{%f270, %f271, %f272, %f273}, [%rd50];
	div.rn.f32 	%f274, %f270, %f21;
	div.rn.f32 	%f275, %f271, %f21;
	div.rn.f32 	%f276, %f272, %f21;
	div.rn.f32 	%f277, %f273, %f21;
	st.global.v4.f32 	[%rd50], {%f274, %f275, %f276, %f277};
	add.s32 	%r136, %r135, %r31;
	mul.wide.u32 	%rd51, %r154, 16;
	add.s64 	%rd52, %rd8, %rd51;
	ld.global.v4.f32 	{%f278, %f279, %f280, %f281}, [%rd52];
	div.rn.f32 	%f282, %f278, %f21;
	div.rn.f32 	%f283, %f279, %f21;
	div.rn.f32 	%f284, %f280, %f21;
	div.rn.f32 	%f285, %f281, %f21;
	st.global.v4.f32 	[%rd52], {%f282, %f283, %f284, %f285};
	add.s32 	%r156, %r136, %r31;
	add.s32 	%r155, %r155, %r54;
	add.s32 	%r154, %r154, %r54;
	add.s32 	%r153, %r153, %r54;
	setp.lt.s32 	%p28, %r156, %r4;
	@%p28 bra 	$L__BB3_35;
$L__BB3_36:
	setp.ge.s32 	%p29, %r157, %r69;
	@%p29 bra 	$L__BB3_38;
$L__BB3_37:
	mul.wide.s32 	%rd53, %r157, 4;
	add.s64 	%rd54, %rd8, %rd53;
	ld.global.f32 	%f286, [%rd54];
	div.rn.f32 	%f287, %f286, %f21;
	st.global.f32 	[%rd54], %f287;
	add.s32 	%r157, %r157, %r31;
	setp.lt.s32 	%p30, %r157, %r69;
	@%p30 bra 	$L__BB3_37;
$L__BB3_38:
	ret;

}
	// .globl	_Z20softmax_kernel_step4PKfPfiiii
.visible .entry _Z20softmax_kernel_step4PKfPfiiii(
	.param .u64 .ptr .align 1 _Z20softmax_kernel_step4PKfPfiiii_param_0,
	.param .u64 .ptr .align 1 _Z20softmax_kernel_step4PKfPfiiii_param_1,
	.param .u32 _Z20softmax_kernel_step4PKfPfiiii_param_2,
	.param .u32 _Z20softmax_kernel_step4PKfPfiiii_param_3,
	.param .u32 _Z20softmax_kernel_step4PKfPfiiii_param_4,
	.param .u32 _Z20softmax_kernel_step4PKfPfiiii_param_5
)
{
	.reg .pred 	%p<36>;
	.reg .b32 	%r<79>;
	.reg .b32 	%f<86>;
	.reg .b64 	%rd<16>;
	// demoted variable
	.shared .align 4 .b8 _ZZ20softmax_kernel_step4PKfPfiiiiE8warp_buf[128];
	ld.param.u64 	%rd3, [_Z20softmax_kernel_step4PKfPfiiii_param_0];
	ld.param.u64 	%rd4, [_Z20softmax_kernel_step4PKfPfiiii_param_1];
	ld.param.u32 	%r17, [_Z20softmax_kernel_step4PKfPfiiii_param_2];
	ld.param.u32 	%r18, [_Z20softmax_kernel_step4PKfPfiiii_param_3];
	ld.param.u32 	%r20, [_Z20softmax_kernel_step4PKfPfiiii_param_4];
	ld.param.u32 	%r19, [_Z20softmax_kernel_step4PKfPfiiii_param_5];
	mov.u32 	%r1, %ctaid.x;
	setp.ge.s32 	%p1, %r1, %r20;
	@%p1 bra 	$L__BB4_20;
	cvta.to.global.u64 	%rd5, %rd4;
	cvta.to.global.u64 	%rd6, %rd3;
	mul.lo.s32 	%r21, %r17, %r1;
	mul.wide.s32 	%rd7, %r21, 4;
	add.s64 	%rd1, %rd6, %rd7;
	mul.lo.s32 	%r22, %r18, %r1;
	mul.wide.s32 	%rd8, %r22, 4;
	add.s64 	%rd2, %rd5, %rd8;
	mov.u32 	%r78, %tid.x;
	setp.ge.s32 	%p2, %r78, %r19;
	mov.f32 	%f81, 0fFF7FFFFF;
	@%p2 bra 	$L__BB4_4;
	mov.f32 	%f81, 0fFF7FFFFF;
	mov.u32 	%r3, %ntid.x;
	mov.u32 	%r76, %r78;
$L__BB4_3:
	mul.wide.s32 	%rd9, %r76, 4;
	add.s64 	%rd10, %rd1, %rd9;
	ld.global.nc.f32 	%f17, [%rd10];
	max.f32 	%f81, %f81, %f17;
	add.s32 	%r76, %r76, %r3;
	setp.lt.s32 	%p3, %r76, %r19;
	@%p3 bra 	$L__BB4_3;
$L__BB4_4:
	mov.b32 	%r23, %f81;
	shfl.sync.down.b32	%r24|%p4, %r23, 16, 31, -1;
	mov.b32 	%f18, %r24;
	max.f32 	%f19, %f81, %f18;
	mov.b32 	%r25, %f19;
	shfl.sync.down.b32	%r26|%p5, %r25, 8, 31, -1;
	mov.b32 	%f20, %r26;
	max.f32 	%f21, %f19, %f20;
	mov.b32 	%r27, %f21;
	shfl.sync.down.b32	%r28|%p6, %r27, 4, 31, -1;
	mov.b32 	%f22, %r28;
	max.f32 	%f23, %f21, %f22;
	mov.b32 	%r29, %f23;
	shfl.sync.down.b32	%r30|%p7, %r29, 2, 31, -1;
	mov.b32 	%f24, %r30;
	max.f32 	%f25, %f23, %f24;
	mov.b32 	%r31, %f25;
	shfl.sync.down.b32	%r32|%p8, %r31, 1, 31, -1;
	mov.b32 	%f26, %r32;
	max.f32 	%f4, %f25, %f26;
	and.b32  	%r6, %r78, 31;
	setp.ne.s32 	%p9, %r6, 0;
	shr.u32 	%r33, %r78, 3;
	and.b32  	%r34, %r33, 124;
	mov.u32 	%r35, _ZZ20softmax_kernel_step4PKfPfiiiiE8warp_buf;
	add.s32 	%r7, %r35, %r34;
	@%p9 bra 	$L__BB4_6;
	st.shared.f32 	[%r7], %f4;
$L__BB4_6:
	bar.sync 	0;
	setp.gt.u32 	%p10, %r78, 31;
	shl.b32 	%r36, %r78, 2;
	add.s32 	%r8, %r35, %r36;
	mov.f32 	%f82, 0fFF7FFFFF;
	@%p10 bra 	$L__BB4_9;
	mov.u32 	%r38, %ntid.x;
	shr.u32 	%r39, %r38, 5;
	setp.ge.u32 	%p11, %r78, %r39;
	@%p11 bra 	$L__BB4_9;
	ld.shared.f32 	%f82, [%r8];
$L__BB4_9:
	setp.ge.s32 	%p12, %r78, %r19;
	mov.b32 	%r40, %f82;
	shfl.sync.down.b32	%r41|%p13, %r40, 16, 31, -1;
	mov.b32 	%f30, %r41;
	max.f32 	%f31, %f82, %f30;
	mov.b32 	%r42, %f31;
	shfl.sync.down.b32	%r43|%p14, %r42, 8, 31, -1;
	mov.b32 	%f32, %r43;
	max.f32 	%f33, %f31, %f32;
	mov.b32 	%r44, %f33;
	shfl.sync.down.b32	%r45|%p15, %r44, 4, 31, -1;
	mov.b32 	%f34, %r45;
	max.f32 	%f35, %f33, %f34;
	mov.b32 	%r46, %f35;
	shfl.sync.down.b32	%r47|%p16, %r46, 2, 31, -1;
	mov.b32 	%f36, %r47;
	max.f32 	%f37, %f35, %f36;
	mov.b32 	%r48, %f37;
	shfl.sync.down.b32	%r49|%p17, %r48, 1, 31, -1;
	mov.b32 	%f38, %r49;
	max.f32 	%f39, %f37, %f38;
	mov.b32 	%r50, %f39;
	shfl.sync.idx.b32	%r9|%p18, %r50, 0, 31, -1;
	mov.f32 	%f84, 0f00000000;
	@%p12 bra 	$L__BB4_12;
	mov.u32 	%r10, %ntid.x;
	mov.b32 	%f7, %r9;
	mov.f32 	%f84, 0f00000000;
	mov.u32 	%r77, %r78;
$L__BB4_11:
	mul.wide.s32 	%rd11, %r77, 4;
	add.s64 	%rd12, %rd1, %rd11;
	ld.global.nc.f32 	%f41, [%rd12];
	sub.f32 	%f42, %f41, %f7;
	fma.rn.f32 	%f43, %f42, 0f3BBB989D, 0f3F000000;
	cvt.sat.f32.f32 	%f44, %f43;
	mov.f32 	%f45, 0f4B400001;
	mov.f32 	%f46, 0f437C0000;
	fma.rm.f32 	%f47, %f44, %f46, %f45;
	add.f32 	%f48, %f47, 0fCB40007F;
	neg.f32 	%f49, %f48;
	fma.rn.f32 	%f50, %f42, 0f3FB8AA3B, %f49;
	fma.rn.f32 	%f51, %f42, 0f32A57060, %f50;
	mov.b32 	%r51, %f47;
	shl.b32 	%r52, %r51, 23;
	mov.b32 	%f52, %r52;
	ex2.approx.ftz.f32 	%f53, %f51;
	mul.f32 	%f54, %f53, %f52;
	add.f32 	%f84, %f84, %f54;
	add.s64 	%rd13, %rd2, %rd11;
	st.global.f32 	[%rd13], %f54;
	add.s32 	%r77, %r77, %r10;
	setp.lt.s32 	%p19, %r77, %r19;
	@%p19 bra 	$L__BB4_11;
$L__BB4_12:
	setp.ne.s32 	%p20, %r6, 0;
	mov.b32 	%r53, %f84;
	shfl.sync.down.b32	%r54|%p21, %r53, 16, 31, -1;
	mov.b32 	%f55, %r54;
	add.f32 	%f56, %f84, %f55;
	mov.b32 	%r55, %f56;
	shfl.sync.down.b32	%r56|%p22, %r55, 8, 31, -1;
	mov.b32 	%f57, %r56;
	add.f32 	%f58, %f56, %f57;
	mov.b32 	%r57, %f58;
	shfl.sync.down.b32	%r58|%p23, %r57, 4, 31, -1;
	mov.b32 	%f59, %r58;
	add.f32 	%f60, %f58, %f59;
	mov.b32 	%r59, %f60;
	shfl.sync.down.b32	%r60|%p24, %r59, 2, 31, -1;
	mov.b32 	%f61, %r60;
	add.f32 	%f62, %f60, %f61;
	mov.b32 	%r61, %f62;
	shfl.sync.down.b32	%r62|%p25, %r61, 1, 31, -1;
	mov.b32 	%f63, %r62;
	add.f32 	%f11, %f62, %f63;
	@%p20 bra 	$L__BB4_14;
	st.shared.f32 	[%r7], %f11;
$L__BB4_14:
	setp.gt.u32 	%p26, %r78, 31;
	bar.sync 	0;
	mov.f32 	%f85, 0f00000000;
	@%p26 bra 	$L__BB4_17;
	mov.u32 	%r63, %ntid.x;
	shr.u32 	%r64, %r63, 5;
	setp.ge.u32 	%p27, %r78, %r64;
	@%p27 bra 	$L__BB4_17;
	ld.shared.f32 	%f85, [%r8];
$L__BB4_17:
	setp.ge.s32 	%p28, %r78, %r19;
	mov.b32 	%r65, %f85;
	shfl.sync.down.b32	%r66|%p29, %r65, 16, 31, -1;
	mov.b32 	%f66, %r66;
	add.f32 	%f67, %f85, %f66;
	mov.b32 	%r67, %f67;
	shfl.sync.down.b32	%r68|%p30, %r67, 8, 31, -1;
	mov.b32 	%f68, %r68;
	add.f32 	%f69, %f67, %f68;
	mov.b32 	%r69, %f69;
	shfl.sync.down.b32	%r70|%p31, %r69, 4, 31, -1;
	mov.b32 	%f70, %r70;
	add.f32 	%f71, %f69, %f70;
	mov.b32 	%r71, %f71;
	shfl.sync.down.b32	%r72|%p32, %r71, 2, 31, -1;
	mov.b32 	%f72, %r72;
	add.f32 	%f73, %f71, %f72;
	mov.b32 	%r73, %f73;
	shfl.sync.down.b32	%r74|%p33, %r73, 1, 31, -1;
	mov.b32 	%f74, %r74;
	add.f32 	%f75, %f73, %f74;
	mov.b32 	%r75, %f75;
	shfl.sync.idx.b32	%r13|%p34, %r75, 0, 31, -1;
	@%p28 bra 	$L__BB4_20;
	mov.u32 	%r14, %ntid.x;
	mov.b32 	%f14, %r13;
$L__BB4_19:
	mul.wide.s32 	%rd14, %r78, 4;
	add.s64 	%rd15, %rd2, %rd14;
	ld.global.f32 	%f76, [%rd15];
	div.rn.f32 	%f77, %f76, %f14;
	st.global.f32 	[%rd15], %f77;
	add.s32 	%r78, %r78, %r14;
	setp.lt.s32 	%p35, %r78, %r19;
	@%p35 bra 	$L__BB4_19;
$L__BB4_20:
	ret;

}


// ===== COMPILED SASS (sm_100) =====

	.target	sm_100

	.elftype	@"ET_EXEC"


//--------------------- .note.nv.tkinfo           --------------------------
	.section	.note.nv.tkinfo,"",@"SHT_NOTE"
	.sectionflags	@"SHF_NOTE_NV_TKINFO"
	.tkinfo
        /*0018*/ 	.word	0x00000002
        /*0030*/ 	.string	""
        /*0030*/ 	.string	"ptxas"
        /*0030*/ 	.string	"Cuda compilation tools, release 13.0, V13.0.88"
        /*0030*/ 	.string	"Build cuda_13.0.r13.0/compiler.36424714_0"
        /*0030*/ 	.string	"-arch sm_100 -m 64 "



//--------------------- .note.nv.cuinfo           --------------------------
	.section	.note.nv.cuinfo,"",@"SHT_NOTE"
	.sectionflags	@"SHF_NOTE_NV_CUINFO"
        /*0018*/ 	.short	0x0002
        /*001a*/ 	.short	0x0064
        /*001c*/ 	.short	0x0082
	.zero		2


//--------------------- .nv.info                  --------------------------
	.section	.nv.info,"",@"SHT_CUDA_INFO"
	.align	4


	//----- nvinfo : EIATTR_REGCOUNT
	.align		4
        /*0000*/ 	.byte	0x04, 0x2f
        /*0002*/ 	.short	(.L_1 - .L_0)
	.align		4
.L_0:
        /*0004*/ 	.word	index@(_Z20softmax_kernel_naivePKfPfiiii)
        /*0008*/ 	.word	0x0000001e


	//----- nvinfo : EIATTR_FRAME_SIZE
	.align		4
.L_1:
        /*000c*/ 	.byte	0x04, 0x11
        /*000e*/ 	.short	(.L_3 - .L_2)
	.align		4
.L_2:
        /*0010*/ 	.word	index@($__internal_4_$__cuda_sm3x_div_rn_noftz_f32_slowpath)
        /*0014*/ 	.word	0x00000000


	//----- nvinfo : EIATTR_FRAME_SIZE
	.align		4
.L_3:
        /*0018*/ 	.byte	0x04, 0x11
        /*001a*/ 	.short	(.L_5 - .L_4)
	.align		4
.L_4:
        /*001c*/ 	.word	index@(_Z20softmax_kernel_naivePKfPfiiii)
        /*0020*/ 	.word	0x00000000


	//----- nvinfo : EIATTR_REGCOUNT
	.align		4
.L_5:
        /*0024*/ 	.byte	0x04, 0x2f
        /*0026*/ 	.short	(.L_7 - .L_6)
	.align		4
.L_6:
        /*0028*/ 	.word	index@(_Z20softmax_kernel_step1PKfPfiiii)
        /*002c*/ 	.word	0x00000018


	//----- nvinfo : EIATTR_FRAME_SIZE
	.align		4
.L_7:
        /*0030*/ 	.byte	0x04, 0x11
        /*0032*/ 	.short	(.L_9 - .L_8)
	.align		4
.L_8:
        /*0034*/ 	.word	index@($__internal_3_$__cuda_sm3x_div_rn_noftz_f32_slowpath)
        /*0038*/ 	.word	0x00000000


	//----- nvinfo : EIATTR_FRAME_SIZE
	.align		4
.L_9:
        /*003c*/ 	.byte	0x04, 0x11
        /*003e*/ 	.short	(.L_11 - .L_10)
	.align		4
.L_10:
        /*0040*/ 	.word	index@(_Z20softmax_kernel_step1PKfPfiiii)
        /*0044*/ 	.word	0x00000000


	//----- nvinfo : EIATTR_REGCOUNT
	.align		4
.L_11:
        /*0048*/ 	.byte	0x04, 0x2f
        /*004a*/ 	.short	(.L_13 - .L_12)
	.align		4
.L_12:
        /*004c*/ 	.word	index@(_Z20softmax_kernel_step2PKfPfiiii)
        /*0050*/ 	.word	0x00000016


	//----- nvinfo : EIATTR_FRAME_SIZE
	.align		4
.L_13:
        /*0054*/ 	.byte	0x04, 0x11
        /*0056*/ 	.short	(.L_15 - .L_14)
	.align		4
.L_14:
        /*0058*/ 	.word	index@($__internal_2_$__cuda_sm3x_div_rn_noftz_f32_slowpath)
        /*005c*/ 	.word	0x00000000


	//----- nvinfo : EIATTR_FRAME_SIZE
	.align		4
.L_15:
        /*0060*/ 	.byte	0x04, 0x11
        /*0062*/ 	.short	(.L_17 - .L_16)
	.align		4
.L_16:
        /*0064*/ 	.word	index@(_Z20softmax_kernel_step2PKfPfiiii)
        /*0068*/ 	.word	0x00000000


	//----- nvinfo : EIATTR_REGCOUNT
	.align		4
.L_17:
        /*006c*/ 	.byte	0x04, 0x2f
        /*006e*/ 	.short	(.L_19 - .L_18)
	.align		4
.L_18:
        /*0070*/ 	.word	index@(_Z25softmax_kernel_step3_vec4PKfPfiiii)
        /*0074*/ 	.word	0x00000020


	//----- nvinfo : EIATTR_FRAME_SIZE
	.align		4
.L_19:
        /*0078*/ 	.byte	0x04, 0x11
        /*007a*/ 	.short	(.L_21 - .L_20)
	.align		4
.L_20:
        /*007c*/ 	.word	index@($__internal_1_$__cuda_sm3x_div_rn_noftz_f32_slowpath)
        /*0080*/ 	.word	0x00000000


	//----- nvinfo : EIATTR_FRAME_SIZE
	.align		4
.L_21:
        /*0084*/ 	.byte	0x04, 0x11
        /*0086*/ 	.short	(.L_23 - .L_22)
	.align		4
.L_22:
        /*0088*/ 	.word	index@(_Z25softmax_kernel_step3_vec4PKfPfiiii)
        /*008c*/ 	.word	0x00000000


	//----- nvinfo : EIATTR_REGCOUNT
	.align		4
.L_23:
        /*0090*/ 	.byte	0x04, 0x2f
        /*0092*/ 	.short	(.L_25 - .L_24)
	.align		4
.L_24:
        /*0094*/ 	.word	index@(_Z20softmax_kernel_step4PKfPfiiii)
        /*0098*/ 	.word	0x00000016


	//----- nvinfo : EIATTR_FRAME_SIZE
	.align		4
.L_25:
        /*009c*/ 	.byte	0x04, 0x11
        /*009e*/ 	.short	(.L_27 - .L_26)
	.align		4
.L_26:
        /*00a0*/ 	.word	index@($__internal_0_$__cuda_sm3x_div_rn_noftz_f32_slowpath)
        /*00a4*/ 	.word	0x00000000


	//----- nvinfo : EIATTR_FRAME_SIZE
	.align		4
.L_27:
        /*00a8*/ 	.byte	0x04, 0x11
        /*00aa*/ 	.short	(.L_29 - .L_28)
	.align		4
.L_28:
        /*00ac*/ 	.word	index@(_Z20softmax_kernel_step4PKfPfiiii)
        /*00b0*/ 	.word	0x00000000


	//----- nvinfo : EIATTR_MIN_STACK_SIZE
	.align		4
.L_29:
        /*00b4*/ 	.byte	0x04, 0x12
        /*00b6*/ 	.short	(.L_31 - .L_30)
	.align		4
.L_30:
        /*00b8*/ 	.word	index@(_Z20softmax_kernel_step4PKfPfiiii)
        /*00bc*/ 	.word	0x00000000


	//----- nvinfo : EIATTR_MIN_STACK_SIZE
	.align		4
.L_31:
        /*00c0*/ 	.byte	0x04, 0x12
        /*00c2*/ 	.short	(.L_33 - .L_32)
	.align		4
.L_32:
        /*00c4*/ 	.word	index@(_Z25softmax_kernel_step3_vec4PKfPfiiii)
        /*00c8*/ 	.word	0x00000000


	//----- nvinfo : EIATTR_MIN_STACK_SIZE
	.align		4
.L_33:
        /*00cc*/ 	.byte	0x04, 0x12
        /*00ce*/ 	.short	(.L_35 - .L_34)
	.align		4
.L_34:
        /*00d0*/ 	.word	index@(_Z20softmax_kernel_step2PKfPfiiii)
        /*00d4*/ 	.word	0x00000000


	//----- nvinfo : EIATTR_MIN_STACK_SIZE
	.align		4
.L_35:
        /*00d8*/ 	.byte	0x04, 0x12
        /*00da*/ 	.short	(.L_37 - .L_36)
	.align		4
.L_36:
        /*00dc*/ 	.word	index@(_Z20softmax_kernel_step1PKfPfiiii)
        /*00e0*/ 	.word	0x00000000


	//----- nvinfo : EIATTR_MIN_STACK_SIZE
	.align		4
.L_37:
        /*00e4*/ 	.byte	0x04, 0x12
        /*00e6*/ 	.short	(.L_39 - .L_38)
	.align		4
.L_38:
        /*00e8*/ 	.word	index@(_Z20softmax_kernel_naivePKfPfiiii)
        /*00ec*/ 	.word	0x00000000
.L_39:


//--------------------- .nv.compat                --------------------------
	.section	.nv.compat,"",@"SHT_CUDA_COMPAT_INFO"
	.align	4
        /*0000*/ 	.byte	0x02, 0x09, 0x00, 0x00, 0x02, 0x02, 0x01, 0x00, 0x02, 0x05, 0x05, 0x00, 0x03, 0x07, 0x01, 0x01
        /*0010*/ 	.byte	0x02, 0x03, 0x00, 0x00, 0x02, 0x06, 0x01, 0x00, 0x04, 0x0b, 0x08, 0x00, 0x01, 0x00, 0x00, 0x00
        /*0020*/ 	.byte	0x00, 0x00, 0x00, 0x00


//--------------------- .nv.info._Z20softmax_kernel_step4PKfPfiiii --------------------------
	.section	.nv.info._Z20softmax_kernel_step4PKfPfiiii,"",@"SHT_CUDA_INFO"
	.sectionflags	@""
	.align	4


	//----- nvinfo : EIATTR_CUDA_API_VERSION
	.align		4
        /*0000*/ 	.byte	0x04, 0x37
        /*0002*/ 	.short	(.L_41 - .L_40)
.L_40:
        /*0004*/ 	.word	0x00000082


	//----- nvinfo : EIATTR_KPARAM_INFO
	.align		4
.L_41:
        /*0008*/ 	.byte	0x04, 0x17
        /*000a*/ 	.short	(.L_43 - .L_42)
.L_42:
        /*000c*/ 	.word	0x00000000
        /*0010*/ 	.short	0x0005
        /*0012*/ 	.short	0x001c
        /*0014*/ 	.byte	0x00, 0xf0, 0x11, 0x00


	//----- nvinfo : EIATTR_KPARAM_INFO
	.align		4
.L_43:
        /*0018*/ 	.byte	0x04, 0x17
        /*001a*/ 	.short	(.L_45 - .L_44)
.L_44:
        /*001c*/ 	.word	0x00000000
        /*0020*/ 	.short	0x0004
        /*0022*/ 	.short	0x0018
        /*0024*/ 	.byte	0x00, 0xf0, 0x11, 0x00


	//----- nvinfo : EIATTR_KPARAM_INFO
	.align		4
.L_45:
        /*0028*/ 	.byte	0x04, 0x17
        /*002a*/ 	.short	(.L_47 - .L_46)
.L_46:
        /*002c*/ 	.word	0x00000000
        /*0030*/ 	.short	0x0003
        /*0032*/ 	.short	0x0014
        /*0034*/ 	.byte	0x00, 0xf0, 0x11, 0x00


	//----- nvinfo : EIATTR_KPARAM_INFO
	.align		4
.L_47:
        /*0038*/ 	.byte	0x04, 0x17
        /*003a*/ 	.short	(.L_49 - .L_48)
.L_48:
        /*003c*/ 	.word	0x00000000
        /*0040*/ 	.short	0x0002
        /*0042*/ 	.short	0x0010
        /*0044*/ 	.byte	0x00, 0xf0, 0x11, 0x00


	//----- nvinfo : EIATTR_KPARAM_INFO
	.align		4
.L_49:
        /*0048*/ 	.byte	0x04, 0x17
        /*004a*/ 	.short	(.L_51 - .L_50)
.L_50:
        /*004c*/ 	.word	0x00000000
        /*0050*/ 	.short	0x0001
        /*0052*/ 	.short	0x0008
        /*0054*/ 	.byte	0x00, 0xf5, 0x21, 0x00


	//----- nvinfo : EIATTR_KPARAM_INFO
	.align		4
.L_51:
        /*0058*/ 	.byte	0x04, 0x17
        /*005a*/ 	.short	(.L_53 - .L_52)
.L_52:
        /*005c*/ 	.word	0x00000000
        /*0060*/ 	.short	0x0000
        /*0062*/ 	.short	0x0000
        /*0064*/ 	.byte	0x00, 0xf5, 0x21, 0x00


	//----- nvinfo : EIATTR_SPARSE_MMA_MASK
	.align		4
.L_53:
        /*0068*/ 	.byte	0x03, 0x50
        /*006a*/ 	.short	0x0000


	//----- nvinfo : EIATTR_MAXREG_COUNT
	.align		4
        /*006c*/ 	.byte	0x03, 0x1b
        /*006e*/ 	.short	0x00ff


	//----- nvinfo : EIATTR_NUM_BARRIERS
	.align		4
        /*0070*/ 	.byte	0x02, 0x4c
        /*0072*/ 	.byte	0x01
	.zero		1


	//----- nvinfo : EIATTR_MERCURY_ISA_VERSION
	.align		4
        /*0074*/ 	.byte	0x03, 0x5f
        /*0076*/ 	.short	0x0101


	//----- nvinfo : EIATTR_COOP_GROUP_MASK_REGIDS
	.align		4
        /*0078*/ 	.byte	0x04, 0x29
        /*007a*/ 	.short	(.L_55 - .L_54)


	//   ....[0]....
.L_54:
        /*007c*/ 	.word	0xffffffff


	//   ....[1]....
        /*0080*/ 	.word	0xffffffff


	//   ....[2]....
        /*0084*/ 	.word	0xffffffff


	//   ....[3]....
        /*0088*/ 	.word	0xffffffff


	//   ....[4]....
        /*008c*/ 	.word	0xffffffff


	//   ....[5]....
        /*0090*/ 	.word	0xffffffff


	//   ....[6]....
        /*0094*/ 	.word	0xffffffff


	//   ....[7]....
        /*0098*/ 	.word	0xffffffff


	//   ....[8]....
        /*009c*/ 	.word	0xffffffff


	//   ....[9]....
        /*00a0*/ 	.word	0xffffffff


	//   ....[10]....
        /*00a4*/ 	.word	0xffffffff


	//   ....[11]....
        /*00a8*/ 	.word	0xffffffff


	//   ....[12]....
        /*00ac*/ 	.word	0xffffffff


	//   ....[13]....
        /*00b0*/ 	.word	0xffffffff


	//   ....[14]....
        /*00b4*/ 	.word	0xffffffff


	//   ....[15]....
        /*00b8*/ 	.word	0xffffffff


	//   ....[16]....
        /*00bc*/ 	.word	0xffffffff


	//   ....[17]....
        /*00c0*/ 	.word	0xffffffff


	//   ....[18]....
        /*00c4*/ 	.word	0xffffffff


	//   ....[19]....
        /*00c8*/ 	.word	0xffffffff


	//   ....[20]....
        /*00cc*/ 	.word	0xffffffff


	//   ....[21]....
        /*00d0*/ 	.word	0xffffffff


	//----- nvinfo : EIATTR_COOP_GROUP_INSTR_OFFSETS
	.align		4
.L_55:
        /*00d4*/ 	.byte	0x04, 0x28
        /*00d6*/ 	.short	(.L_57 - .L_56)


	//   ....[0]....
.L_56:
        /*00d8*/ 	.word	0x000001b0


	//   ....[1]....
        /*00dc*/ 	.word	0x00000230


	//   ....[2]....
        /*00e0*/ 	.word	0x00000290


	//   ....[3]....
        /*00e4*/ 	.word	0x000002c0


	//   ....[4]....
        /*00e8*/ 	.word	0x000002f0


	//   ....[5]....
        /*00ec*/ 	.word	0x00000360


	//   ....[6]....
        /*00f0*/ 	.word	0x00000380


	//   ....[7]....
        /*00f4*/ 	.word	0x000003b0


	//   ....[8]....
        /*00f8*/ 	.word	0x000003d0


	//   ....[9]....
        /*00fc*/ 	.word	0x00000400


	//   ....[10]....
        /*0100*/ 	.word	0x00000430


	//   ....[11]....
        /*0104*/ 	.word	0x000005c0


	//   ....[12]....
        /*0108*/ 	.word	0x00000630


	//   ....[13]....
        /*010c*/ 	.word	0x00000660


	//   ....[14]....
        /*0110*/ 	.word	0x00000680


	//   ....[15]....
        /*0114*/ 	.word	0x000006a0


	//   ....[16]....
        /*0118*/ 	.word	0x00000700


	//   ....[17]....
        /*011c*/ 	.word	0x00000720


	//   ....[18]....
        /*0120*/ 	.word	0x00000740


	//   ....[19]....
        /*0124*/ 	.word	0x00000760


	//   ....[20]....
        /*0128*/ 	.word	0x00000780


	//   ....[21]....
        /*012c*/ 	.word	0x000007a0


	//----- nvinfo : EIATTR_VRC_CTA_INIT_COUNT
	.align		4
.L_57:
        /*0130*/ 	.byte	0x02, 0x4a
	.zero		1
	.zero		1


	//----- nvinfo : EIATTR_EXIT_INSTR_OFFSETS
	.align		4
        /*0134*/ 	.byte	0x04, 0x1c
        /*0136*/ 	.short	(.L_59 - .L_58)


	//   ....[0]....
.L_58:
        /*0138*/ 	.word	0x00000040


	//   ....[1]....
        /*013c*/ 	.word	0x000007b0


	//   ....[2]....
        /*0140*/ 	.word	0x00000910


	//----- nvinfo : EIATTR_CRS_STACK_SIZE
	.align		4
.L_59:
        /*0144*/ 	.byte	0x04, 0x1e
        /*0146*/ 	.short	(.L_61 - .L_60)
.L_60:
        /*0148*/ 	.word	0x00000000


	//----- nvinfo : EIATTR_CBANK_PARAM_SIZE
	.align		4
.L_61:
        /*014c*/ 	.byte	0x03, 0x19
        /*014e*/ 	.short	0x0020


	//----- nvinfo : EIATTR_PARAM_CBANK
	.align		4
        /*0150*/ 	.byte	0x04, 0x0a
        /*0152*/ 	.short	(.L_63 - .L_62)
	.align		4
.L_62:
        /*0154*/ 	.word	index@(.nv.constant0._Z20softmax_kernel_step4PKfPfiiii)
        /*0158*/ 	.short	0x0380
        /*015a*/ 	.short	0x0020


	//----- nvinfo : EIATTR_SW_WAR
	.align		4
.L_63:
        /*015c*/ 	.byte	0x04, 0x36
        /*015e*/ 	.short	(.L_65 - .L_64)
.L_64:
        /*0160*/ 	.word	0x00000008
.L_65:


//--------------------- .nv.info._Z25softmax_kernel_step3_vec4PKfPfiiii --------------------------
	.section	.nv.info._Z25softmax_kernel_step3_vec4PKfPfiiii,"",@"SHT_CUDA_INFO"
	.sectionflags	@""
	.align	4


	//----- nvinfo : EIATTR_CUDA_API_VERSION
	.align		4
        /*0000*/ 	.byte	0x04, 0x37
        /*0002*/ 	.short	(.L_67 - .L_66)
.L_66:
        /*0004*/ 	.word	0x00000082


	//----- nvinfo : EIATTR_KPARAM_INFO
	.align		4
.L_67:
        /*0008*/ 	.byte	0x04, 0x17
        /*000a*/ 	.short	(.L_69 - .L_68)
.L_68:
        /*000c*/ 	.word	0x00000000
        /*0010*/ 	.short	0x0005
        /*0012*/ 	.short	0x001c
        /*0014*/ 	.byte	0x00, 0xf0, 0x11, 0x00


	//----- nvinfo : EIATTR_KPARAM_INFO
	.align		4
.L_69:
        /*0018*/ 	.byte	0x04, 0x17
        /*001a*/ 	.short	(.L_71 - .L_70)
.L_70:
        /*001c*/ 	.word	0x00000000
        /*0020*/ 	.short	0x0004
        /*0022*/ 	.short	0x0018
        /*0024*/ 	.byte	0x00, 0xf0, 0x11, 0x00


	//----- nvinfo : EIATTR_KPARAM_INFO
	.align		4
.L_71:
        /*0028*/ 	.byte	0x04, 0x17
        /*002a*/ 	.short	(.L_73 - .L_72)
.L_72:
        /*002c*/ 	.word	0x00000000
        /*0030*/ 	.short	0x0003
        /*0032*/ 	.short	0x0014
        /*0034*/ 	.byte	0x00, 0xf0, 0x11, 0x00


	//----- nvinfo : EIATTR_KPARAM_INFO
	.align		4
.L_73:
        /*0038*/ 	.byte	0x04, 0x17
        /*003a*/ 	.short	(.L_75 - .L_74)
.L_74:
        /*003c*/ 	.word	0x00000000
        /*0040*/ 	.short	0x0002
        /*0042*/ 	.short	0x0010
        /*0044*/ 	.byte	0x00, 0xf0, 0x11, 0x00


	//----- nvinfo : EIATTR_KPARAM_INFO
	.align		4
.L_75:
        /*0048*/ 	.byte	0x04, 0x17
        /*004a*/ 	.short	(.L_77 - .L_76)
.L_76:
        /*004c*/ 	.word	0x00000000
        /*0050*/ 	.short	0x0001
        /*0052*/ 	.short	0x0008
        /*0054*/ 	.byte	0x00, 0xf5, 0x21, 0x00


	//----- nvinfo : EIATTR_KPARAM_INFO
	.align		4
.L_77:
        /*0058*/ 	.byte	0x04, 0x17
        /*005a*/ 	.short	(.L_79 - .L_78)
.L_78:
        /*005c*/ 	.word	0x00000000
        /*0060*/ 	.short	0x0000
        /*0062*/ 	.short	0x0000
        /*0064*/ 	.byte	0x00, 0xf5, 0x21, 0x00


	//----- nvinfo : EIATTR_SPARSE_MMA_MASK
	.align		4
.L_79:
        /*0068*/ 	.byte	0x03, 0x50
        /*006a*/ 	.short	0x0000


	//----- nvinfo : EIATTR_MAXREG_COUNT
	.align		4
        /*006c*/ 	.byte	0x03, 0x1b
        /*006e*/ 	.short	0x00ff


	//----- nvinfo : EIATTR_NUM_BARRIERS
	.align		4
        /*0070*/ 	.byte	0x02, 0x4c
        /*0072*/ 	.byte	0x01
	.zero		1


	//----- nvinfo : EIATTR_MERCURY_ISA_VERSION
	.align		4
        /*0074*/ 	.byte	0x03, 0x5f
        /*0076*/ 	.short	0x0101


	//----- nvinfo : EIATTR_VRC_CTA_INIT_COUNT
	.align		4
        /*0078*/ 	.byte	0x02, 0x4a
	.zero		1
	.zero		1


	//----- nvinfo : EIATTR_EXIT_INSTR_OFFSETS
	.align		4
        /*007c*/ 	.byte	0x04, 0x1c
        /*007e*/ 	.short	(.L_81 - .L_80)


	//   ....[0]....
.L_80:
        /*0080*/ 	.word	0x00000040


	//   ....[1]....
        /*0084*/ 	.word	0x00002d50


	//   ....[2]....
        /*0088*/ 	.word	0x00002e80


	//----- nvinfo : EIATTR_CRS_STACK_SIZE
	.align		4
.L_81:
        /*008c*/ 	.byte	0x04, 0x1e
        /*008e*/ 	.short	(.L_83 - .L_82)
.L_82:
        /*0090*/ 	.word	0x00000000


	//----- nvinfo : EIATTR_CBANK_PARAM_SIZE
	.align		4
.L_83:
        /*0094*/ 	.byte	0x03, 0x19
        /*0096*/ 	.short	0x0020


	//----- nvinfo : EIATTR_PARAM_CBANK
	.align		4
        /*0098*/ 	.byte	0x04, 0x0a
        /*009a*/ 	.short	(.L_85 - .L_84)
	.align		4
.L_84:
        /*009c*/ 	.word	index@(.nv.constant0._Z25softmax_kernel_step3_vec4PKfPfiiii)
        /*00a0*/ 	.short	0x0380
        /*00a2*/ 	.short	0x0020


	//----- nvinfo : EIATTR_SW_WAR
	.align		4
.L_85:
        /*00a4*/ 	.byte	0x04, 0x36
        /*00a6*/ 	.short	(.L_87 - .L_86)
.L_86:
        /*00a8*/ 	.word	0x00000008
.L_87:


//--------------------- .nv.info._Z20softmax_kernel_step2PKfPfiiii --------------------------
	.section	.nv.info._Z20softmax_kernel_step2PKfPfiiii,"",@"SHT_CUDA_INFO"
	.sectionflags	@""
	.align	4


	//----- nvinfo : EIATTR_CUDA_API_VERSION
	.align		4
        /*0000*/ 	.byte	0x04, 0x37
        /*0002*/ 	.short	(.L_89 - .L_88)
.L_88:
        /*0004*/ 	.word	0x00000082


	//----- nvinfo : EIATTR_KPARAM_INFO
	.align		4
.L_89:
        /*0008*/ 	.byte	0x04, 0x17
        /*000a*/ 	.short	(.L_91 - .L_90)
.L_90:
        /*000c*/ 	.word	0x00000000
        /*0010*/ 	.short	0x0005
        /*0012*/ 	.short	0x001c
        /*0014*/ 	.byte	0x00, 0xf0, 0x11, 0x00


	//----- nvinfo : EIATTR_KPARAM_INFO
	.align		4
.L_91:
        /*0018*/ 	.byte	0x04, 0x17
        /*001a*/ 	.short	(.L_93 - .L_92)
.L_92:
        /*001c*/ 	.word	0x00000000
        /*0020*/ 	.short	0x0004
        /*0022*/ 	.short	0x0018
        /*0024*/ 	.byte	0x00, 0xf0, 0x11, 0x00


	//----- nvinfo : EIATTR_KPARAM_INFO
	.align		4
.L_93:
        /*0028*/ 	.byte	0x04, 0x17
        /*002a*/ 	.short	(.L_95 - .L_94)
.L_94:
        /*002c*/ 	.word	0x00000000
        /*0030*/ 	.short	0x0003
        /*0032*/ 	.short	0x0014
        /*0034*/ 	.byte	0x00, 0xf0, 0x11, 0x00


	//----- nvinfo : EIATTR_KPARAM_INFO
	.align		4
.L_95:
        /*0038*/ 	.byte	0x04, 0x17
        /*003a*/ 	.short	(.L_97 - .L_96)
.L_96:
        /*003c*/ 	.word	0x00000000
        /*0040*/ 	.short	0x0002
        /*0042*/ 	.short	0x0010
        /*0044*/ 	.byte	0x00, 0xf0, 0x11, 0x00


	//----- nvinfo : EIATTR_KPARAM_INFO
	.align		4
.L_97:
        /*0048*/ 	.byte	0x04, 0x17
        /*004a*/ 	.short	(.L_99 - .L_98)
.L_98:
        /*004c*/ 	.word	0x00000000
        /*0050*/ 	.short	0x0001
        /*0052*/ 	.short	0x0008
        /*0054*/ 	.byte	0x00, 0xf5, 0x21, 0x00


	//----- nvinfo : EIATTR_KPARAM_INFO
	.align		4
.L_99:
        /*0058*/ 	.byte	0x04, 0x17
        /*005a*/ 	.short	(.L_101 - .L_100)
.L_100:
        /*005c*/ 	.word	0x00000000
        /*0060*/ 	.short	0x0000
        /*0062*/ 	.short	0x0000
        /*0064*/ 	.byte	0x00, 0xf5, 0x21, 0x00


	//----- nvinfo : EIATTR_SPARSE_MMA_MASK
	.align		4
.L_101:
        /*0068*/ 	.byte	0x03, 0x50
        /*006a*/ 	.short	0x0000


	//----- nvinfo : EIATTR_MAXREG_COUNT
	.align		4
        /*006c*/ 	.byte	0x03, 0x1b
        /*006e*/ 	.short	0x00ff


	//----- nvinfo : EIATTR_NUM_BARRIERS
	.align		4
        /*0070*/ 	.byte	0x02, 0x4c
        /*0072*/ 	.byte	0x01
	.zero		1


	//----- nvinfo : EIATTR_MERCURY_ISA_VERSION
	.align		4
        /*0074*/ 	.byte	0x03, 0x5f
        /*0076*/ 	.short	0x0101


	//----- nvinfo : EIATTR_VRC_CTA_INIT_COUNT
	.align		4
        /*0078*/ 	.byte	0x02, 0x4a
	.zero		1
	.zero		1


	//----- nvinfo : EIATTR_EXIT_INSTR_OFFSETS
	.align		4
        /*007c*/ 	.byte	0x04, 0x1c
        /*007e*/ 	.short	(.L_103 - .L_102)


	//   ....[0]....
.L_102:
        /*0080*/ 	.word	0x00000040


	//   ....[1]....
        /*0084*/ 	.word	0x00000660


	//   ....[2]....
        /*0088*/ 	.word	0x000008a0


	//----- nvinfo : EIATTR_CRS_STACK_SIZE
	.align		4
.L_103:
        /*008c*/ 	.byte	0x04, 0x1e
        /*008e*/ 	.short	(.L_105 - .L_104)
.L_104:
        /*0090*/ 	.word	0x00000000


	//----- nvinfo : EIATTR_CBANK_PARAM_SIZE
	.align		4
.L_105:
        /*0094*/ 	.byte	0x03, 0x19
        /*0096*/ 	.short	0x0020


	//----- nvinfo : EIATTR_PARAM_CBANK
	.align		4
        /*0098*/ 	.byte	0x04, 0x0a
        /*009a*/ 	.short	(.L_107 - .L_106)
	.align		4
.L_106:
        /*009c*/ 	.word	index@(.nv.constant0._Z20softmax_kernel_step2PKfPfiiii)
        /*00a0*/ 	.short	0x0380
        /*00a2*/ 	.short	0x0020


	//----- nvinfo : EIATTR_SW_WAR
	.align		4
.L_107:
        /*00a4*/ 	.byte	0x04, 0x36
        /*00a6*/ 	.short	(.L_109 - .L_108)
.L_108:
        /*00a8*/ 	.word	0x00000008
.L_109:


//--------------------- .nv.info._Z20softmax_kernel_step1PKfPfiiii --------------------------
	.section	.nv.info._Z20softmax_kernel_step1PKfPfiiii,"",@"SHT_CUDA_INFO"
	.sectionflags	@""
	.align	4


	//----- nvinfo : EIATTR_CUDA_API_VERSION
	.align		4
        /*0000*/ 	.byte	0x04, 0x37
        /*0002*/ 	.short	(.L_111 - .L_110)
.L_110:
        /*0004*/ 	.word	0x00000082


	//----- nvinfo : EIATTR_KPARAM_INFO
	.align		4
.L_111:
        /*0008*/ 	.byte	0x04, 0x17
        /*000a*/ 	.short	(.L_113 - .L_112)
.L_112:
        /*000c*/ 	.word	0x00000000
        /*0010*/ 	.short	0x0005
        /*0012*/ 	.short	0x001c
        /*0014*/ 	.byte	0x00, 0xf0, 0x11, 0x00


	//----- nvinfo : EIATTR_KPARAM_INFO
	.align		4
.L_113:
        /*0018*/ 	.byte	0x04, 0x17
        /*001a*/ 	.short	(.L_115 - .L_114)
.L_114:
        /*001c*/ 	.word	0x00000000
        /*0020*/ 	.short	0x0004
        /*0022*/ 	.short	0x0018
        /*0024*/ 	.byte	0x00, 0xf0, 0x11, 0x00


	//----- nvinfo : EIATTR_KPARAM_INFO
	.align		4
.L_115:
        /*0028*/ 	.byte	0x04, 0x17
        /*002a*/ 	.short	(.L_117 - .L_116)
.L_116:
        /*002c*/ 	.word	0x00000000
        /*0030*/ 	.short	0x0003
        /*0032*/ 	.short	0x0014
        /*0034*/ 	.byte	0x00, 0xf0, 0x11, 0x00


	//----- nvinfo : EIATTR_KPARAM_INFO
	.align		4
.L_117:
        /*0038*/ 	.byte	0x04, 0x17
        /*003a*/ 	.short	(.L_119 - .L_118)
.L_118:
        /*003c*/ 	.word	0x00000000
        /*0040*/ 	.short	0x0002
        /*0042*/ 	.short	0x0010
        /*0044*/ 	.byte	0x00, 0xf0, 0x11, 0x00


	//----- nvinfo : EIATTR_KPARAM_INFO
	.align		4
.L_119:
        /*0048*/ 	.byte	0x04, 0x17
        /*004a*/ 	.short	(.L_121 - .L_120)
.L_120:
        /*004c*/ 	.word	0x00000000
        /*0050*/ 	.short	0x0001
        /*0052*/ 	.short	0x0008
        /*0054*/ 	.byte	0x00, 0xf5, 0x21, 0x00


	//----- nvinfo : EIATTR_KPARAM_INFO
	.align		4
.L_121:
        /*0058*/ 	.byte	0x04, 0x17
        /*005a*/ 	.short	(.L_123 - .L_122)
.L_122:
        /*005c*/ 	.word	0x00000000
        /*0060*/ 	.short	0x0000
        /*0062*/ 	.short	0x0000
        /*0064*/ 	.byte	0x00, 0xf5, 0x21, 0x00


	//----- nvinfo : EIATTR_SPARSE_MMA_MASK
	.align		4
.L_123:
        /*0068*/ 	.byte	0x03, 0x50
        /*006a*/ 	.short	0x0000


	//----- nvinfo : EIATTR_MAXREG_COUNT
	.align		4
        /*006c*/ 	.byte	0x03, 0x1b
        /*006e*/ 	.short	0x00ff


	//----- nvinfo : EIATTR_NUM_BARRIERS
	.align		4
        /*0070*/ 	.byte	0x02, 0x4c
        /*0072*/ 	.byte	0x01
	.zero		1


	//----- nvinfo : EIATTR_MERCURY_ISA_VERSION
	.align		4
        /*0074*/ 	.byte	0x03, 0x5f
        /*0076*/ 	.short	0x0101


	//----- nvinfo : EIATTR_VRC_CTA_INIT_COUNT
	.align		4
        /*0078*/ 	.byte	0x02, 0x4a
	.zero		1
	.zero		1


	//----- nvinfo : EIATTR_EXIT_INSTR_OFFSETS
	.align		4
        /*007c*/ 	.byte	0x04, 0x1c
        /*007e*/ 	.short	(.L_125 - .L_124)


	//   ....[0]....
.L_124:
        /*0080*/ 	.word	0x00000040


	//   ....[1]....
        /*0084*/ 	.word	0x00000f20


	//   ....[2]....
        /*0088*/ 	.word	0x000011c0


	//----- nvinfo : EIATTR_CRS_STACK_SIZE
	.align		4
.L_125:
        /*008c*/ 	.byte	0x04, 0x1e
        /*008e*/ 	.short	(.L_127 - .L_126)
.L_126:
        /*0090*/ 	.word	0x00000000


	//----- nvinfo : EIATTR_CBANK_PARAM_SIZE
	.align		4
.L_127:
        /*0094*/ 	.byte	0x03, 0x19
        /*0096*/ 	.short	0x0020


	//----- nvinfo : EIATTR_PARAM_CBANK
	.align		4
        /*0098*/ 	.byte	0x04, 0x0a
        /*009a*/ 	.short	(.L_129 - .L_128)
	.align		4
.L_128:
        /*009c*/ 	.word	index@(.nv.constant0._Z20softmax_kernel_step1PKfPfiiii)
        /*00a0*/ 	.short	0x0380
        /*00a2*/ 	.short	0x0020


	//----- nvinfo : EIATTR_SW_WAR
	.align		4
.L_129:
        /*00a4*/ 	.byte	0x04, 0x36
        /*00a6*/ 	.short	(.L_131 - .L_130)
.L_130:
        /*00a8*/ 	.word	0x00000008
.L_131:


//--------------------- .nv.info._Z20softmax_kernel_naivePKfPfiiii --------------------------
	.section	.nv.info._Z20softmax_kernel_naivePKfPfiiii,"",@"SHT_CUDA_INFO"
	.sectionflags	@""
	.align	4


	//----- nvinfo : EIATTR_CUDA_API_VERSION
	.align		4
        /*0000*/ 	.byte	0x04, 0x37
        /*0002*/ 	.short	(.L_133 - .L_132)
.L_132:
        /*0004*/ 	.word	0x00000082


	//----- nvinfo : EIATTR_KPARAM_INFO
	.align		4
.L_133:
        /*0008*/ 	.byte	0x04, 0x17
        /*000a*/ 	.short	(.L_135 - .L_134)
.L_134:
        /*000c*/ 	.word	0x00000000
        /*0010*/ 	.short	0x0005
        /*0012*/ 	.short	0x001c
        /*0014*/ 	.byte	0x00, 0xf0, 0x11, 0x00


	//----- nvinfo : EIATTR_KPARAM_INFO
	.align		4
.L_135:
        /*0018*/ 	.byte	0x04, 0x17
        /*001a*/ 	.short	(.L_137 - .L_136)
.L_136:
        /*001c*/ 	.word	0x00000000
        /*0020*/ 	.short	0x0004
        /*0022*/ 	.short	0x0018
        /*0024*/ 	.byte	0x00, 0xf0, 0x11, 0x00


	//----- nvinfo : EIATTR_KPARAM_INFO
	.align		4
.L_137:
        /*0028*/ 	.byte	0x04, 0x17
        /*002a*/ 	.short	(.L_139 - .L_138)
.L_138:
        /*002c*/ 	.word	0x00000000
        /*0030*/ 	.short	0x0003
        /*0032*/ 	.short	0x0014
        /*0034*/ 	.byte	0x00, 0xf0, 0x11, 0x00


	//----- nvinfo : EIATTR_KPARAM_INFO
	.align		4
.L_139:
        /*0038*/ 	.byte	0x04, 0x17
        /*003a*/ 	.short	(.L_141 - .L_140)
.L_140:
        /*003c*/ 	.word	0x00000000
        /*0040*/ 	.short	0x0002
        /*0042*/ 	.short	0x0010
        /*0044*/ 	.byte	0x00, 0xf0, 0x11, 0x00


	//----- nvinfo : EIATTR_KPARAM_INFO
	.align		4
.L_141:
        /*0048*/ 	.byte	0x04, 0x17
        /*004a*/ 	.short	(.L_143 - .L_142)
.L_142:
        /*004c*/ 	.word	0x00000000
        /*0050*/ 	.short	0x0001
        /*0052*/ 	.short	0x0008
        /*0054*/ 	.byte	0x00, 0xf5, 0x21, 0x00


	//----- nvinfo : EIATTR_KPARAM_INFO
	.align		4
.L_143:
        /*0058*/ 	.byte	0x04, 0x17
        /*005a*/ 	.short	(.L_145 - .L_144)
.L_144:
        /*005c*/ 	.word	0x00000000
        /*0060*/ 	.short	0x0000
        /*0062*/ 	.short	0x0000
        /*0064*/ 	.byte	0x00, 0xf5, 0x21, 0x00


	//----- nvinfo : EIATTR_SPARSE_MMA_MASK
	.align		4
.L_145:
        /*0068*/ 	.byte	0x03, 0x50
        /*006a*/ 	.short	0x0000


	//----- nvinfo : EIATTR_MAXREG_COUNT
	.align		4
        /*006c*/ 	.byte	0x03, 0x1b
        /*006e*/ 	.short	0x00ff


	//----- nvinfo : EIATTR_MERCURY_ISA_VERSION
	.align		4
        /*0070*/ 	.byte	0x03, 0x5f
        /*0072*/ 	.short	0x0101


	//----- nvinfo : EIATTR_VRC_CTA_INIT_COUNT
	.align		4
        /*0074*/ 	.byte	0x02, 0x4a
	.zero		1
	.zero		1


	//----- nvinfo : EIATTR_EXIT_INSTR_OFFSETS
	.align		4
        /*0078*/ 	.byte	0x04, 0x1c
        /*007a*/ 	.short	(.L_147 - .L_146)


	//   ....[0]....
.L_146:
        /*007c*/ 	.word	0x00000040


	//   ....[1]....
        /*0080*/ 	.word	0x000015a0


	//   ....[2]....
        /*0084*/ 	.word	0x00002370


	//   ....[3]....
        /*0088*/ 	.word	0x00002a80


	//   ....[4]....
        /*008c*/ 	.word	0x00002e70


	//   ....[5]....
        /*0090*/ 	.word	0x00003070


	//----- nvinfo : EIATTR_CRS_STACK_SIZE
	.align		4
.L_147:
        /*0094*/ 	.byte	0x04, 0x1e
        /*0096*/ 	.short	(.L_149 - .L_148)
.L_148:
        /*0098*/ 	.word	0x00000000


	//----- nvinfo : EIATTR_CBANK_PARAM_SIZE
	.align		4
.L_149:
        /*009c*/ 	.byte	0x03, 0x19
        /*009e*/ 	.short	0x0020


	//----- nvinfo : EIATTR_PARAM_CBANK
	.align		4
        /*00a0*/ 	.byte	0x04, 0x0a
        /*00a2*/ 	.short	(.L_151 - .L_150)
	.align		4
.L_150:
        /*00a4*/ 	.word	index@(.nv.constant0._Z20softmax_kernel_naivePKfPfiiii)
        /*00a8*/ 	.short	0x0380
        /*00aa*/ 	.short	0x0020


	//----- nvinfo : EIATTR_SW_WAR
	.align		4
.L_151:
        /*00ac*/ 	.byte	0x04, 0x36
        /*00ae*/ 	.short	(.L_153 - .L_152)
.L_152:
        /*00b0*/ 	.word	0x00000008
.L_153:


//--------------------- .nv.callgraph             --------------------------
	.section	.nv.callgraph,"",@"SHT_CUDA_CALLGRAPH"
	.align	4
	.sectionentsize	8
	.align		4
        /*0000*/ 	.word	0x00000000
	.align		4
        /*0004*/ 	.word	0xffffffff
	.align		4
        /*0008*/ 	.word	0x00000000
	.align		4
        /*000c*/ 	.word	0xfffffffe
	.align		4
        /*0010*/ 	.word	0x00000000
	.align		4
        /*0014*/ 	.word	0xfffffffd
	.align		4
        /*0018*/ 	.word	0x00000000
	.align		4
        /*001c*/ 	.word	0xfffffffc


//--------------------- .text._Z20softmax_kernel_step4PKfPfiiii --------------------------
	.section	.text._Z20softmax_kernel_step4PKfPfiiii,"ax",@progbits
	.align	128
        .global         _Z20softmax_kernel_step4PKfPfiiii
        .type           _Z20softmax_kernel_step4PKfPfiiii,@function
        .size           _Z20softmax_kernel_step4PKfPfiiii,(.L_x_204 - _Z20softmax_kernel_step4PKfPfiiii)
        .other          _Z20softmax_kernel_step4PKfPfiiii,@"STO_CUDA_ENTRY STV_DEFAULT"
_Z20softmax_kernel_step4PKfPfiiii:
.text._Z20softmax_kernel_step4PKfPfiiii:
[----:B------:R-:W-:Y:S08]  /*0000*/  LDC R1, c[0x0][0x37c] ;  /* 0x0000df00ff017b82 */ /* 0x000ff00000000800 */
[----:B------:R-:W0:Y:S08]  /*0010*/  S2UR UR4, SR_CTAID.X ;  /* 0x00000000000479c3 */ /* 0x000e300000002500 */
[----:B------:R-:W0:Y:S02]  /*0020*/  LDC R0, c[0x0][0x398] ;  /* 0x0000e600ff007b82 */ /* 0x000e240000000800 */
[----:B0-----:R-:W-:-:S13]  /*0030*/  ISETP.LE.AND P0, PT, R0, UR4, PT ;  /* 0x0000000400007c0c */ /* 0x001fda000bf03270 */
[----:B------:R-:W-:Y:S05]  /*0040*/  @P0 EXIT ;  /* 0x000000000000094d */ /* 0x000fea0003800000 */
[----:B------:R-:W0:Y:S01]  /*0050*/  S2R R7, SR_TID.X ;  /* 0x0000000000077919 */ /* 0x000e220000002100 */
[----:B------:R-:W0:Y:S01]  /*0060*/  LDCU UR8, c[0x0][0x39c] ;  /* 0x00007380ff0877ac */ /* 0x000e220008000800 */
[----:B------:R-:W1:Y:S01]  /*0070*/  LDC.64 R8, c[0x0][0x390] ;  /* 0x0000e400ff087b82 */ /* 0x000e620000000a00 */
[----:B------:R-:W-:Y:S01]  /*0080*/  BSSY.RECONVERGENT B0, `(.L_x_0) ;  /* 0x0000012000007945 */ /* 0x000fe20003800200 */
[----:B------:R-:W-:Y:S01]  /*0090*/  IMAD.MOV.U32 R0, RZ, RZ, -0x800001 ;  /* 0xff7fffffff007424 */ /* 0x000fe200078e00ff */
[----:B------:R-:W2:Y:S05]  /*00a0*/  LDCU.64 UR6, c[0x0][0x358] ;  /* 0x00006b00ff0677ac */ /* 0x000eaa0008000a00 */
[----:B------:R-:W3:Y:S01]  /*00b0*/  LDC.64 R2, c[0x0][0x380] ;  /* 0x0000e000ff027b82 */ /* 0x000ee20000000a00 */
[----:B-1----:R-:W-:-:S02]  /*00c0*/  IMAD R5, R8, UR4, RZ ;  /* 0x0000000408057c24 */ /* 0x002fc4000f8e02ff */
[----:B------:R-:W-:Y:S01]  /*00d0*/  IMAD R4, R9, UR4, RZ ;  /* 0x0000000409047c24 */ /* 0x000fe2000f8e02ff */
[----:B0-----:R-:W-:Y:S01]  /*00e0*/  ISETP.GE.AND P0, PT, R7, UR8, PT ;  /* 0x0000000807007c0c */ /* 0x001fe2000bf06270 */
[----:B---3--:R-:W-:-:S12]  /*00f0*/  IMAD.WIDE R2, R5, 0x4, R2 ;  /* 0x0000000405027825 */ /* 0x008fd800078e0202 */
[----:B--2---:R-:W-:Y:S05]  /*0100*/  @P0 BRA `(.L_x_1) ;  /* 0x0000000000240947 */ /* 0x004fea0003800000 */
[----:B------:R-:W0:Y:S01]  /*0110*/  LDC R6, c[0x0][0x360] ;  /* 0x0000d800ff067b82 */ /* 0x000e220000000800 */
[----:B------:R-:W-:Y:S02]  /*0120*/  IMAD.MOV.U32 R0, RZ, RZ, -0x800001 ;  /* 0xff7fffffff007424 */ /* 0x000fe400078e00ff */
[----:B------:R-:W-:-:S07]  /*0130*/  IMAD.MOV.U32 R5, RZ, RZ, R7 ;  /* 0x000000ffff057224 */ /* 0x000fce00078e0007 */
.L_x_2:
[----:B------:R-:W-:-:S06]  /*0140*/  IMAD.WIDE R8, R5, 0x4, R2 ;  /* 0x0000000405087825 */ /* 0x000fcc00078e0202 */
[----:B------:R-:W2:Y:S01]  /*0150*/  LDG.E.CONSTANT R9, desc[UR6][R8.64] ;  /* 0x0000000608097981 */ /* 0x000ea2000c1e9900 */
[----:B0-----:R-:W-:-:S05]  /*0160*/  IMAD.IADD R5, R6, 0x1, R5 ;  /* 0x0000000106057824 */ /* 0x001fca00078e0205 */
[----:B------:R-:W-:Y:S02]  /*0170*/  ISETP.GE.AND P0, PT, R5, UR8, PT ;  /* 0x0000000805007c0c */ /* 0x000fe4000bf06270 */
[----:B--2---:R-:W-:-:S11]  /*0180*/  FMNMX R0, R9, R0, !PT ;  /* 0x0000000009007209 */ /* 0x004fd60007800000 */
[----:B------:R-:W-:Y:S05]  /*0190*/  @!P0 BRA `(.L_x_2) ;  /* 0xfffffffc00e88947 */ /* 0x000fea000383ffff */
.L_x_1:
[----:B------:R-:W-:Y:S05]  /*01a0*/  BSYNC.RECONVERGENT B0 ;  /* 0x0000000000007941 */ /* 0x000fea0003800200 */
.L_x_0:
[----:B------:R-:W0:Y:S01]  /*01b0*/  SHFL.DOWN PT, R5, R0, 0x10, 0x1f ;  /* 0x0a001f0000057f89 */ /* 0x000e2200000e0000 */
[----:B------:R-:W1:Y:S01]  /*01c0*/  LDCU UR4, c[0x0][0x360] ;  /* 0x00006c00ff0477ac */ /* 0x000e620008000800 */
[----:B------:R-:W2:Y:S01]  /*01d0*/  S2UR UR5, SR_CgaCtaId ;  /* 0x00000000000579c3 */ /* 0x000ea20000008800 */
[----:B------:R-:W-:Y:S01]  /*01e0*/  BSSY.RECONVERGENT B0, `(.L_x_3) ;  /* 0x000003d000007945 */ /* 0x000fe20003800200 */
[----:B-1----:R-:W-:Y:S01]  /*01f0*/  USHF.R.U32.HI UR4, URZ, 0x5, UR4 ;  /* 0x00000005ff047899 */ /* 0x002fe20008011604 */
[----:B0-----:R-:W-:Y:S02]  /*0200*/  FMNMX R5, R5, R0, !PT ;  /* 0x0000000005057209 */ /* 0x001fe40007800000 */
[----:B------:R-:W-:-:S03]  /*0210*/  LOP3.LUT P1, R0, R7, 0x1f, RZ, 0xc0, !PT ;  /* 0x0000001f07007812 */ /* 0x000fc6000782c0ff */
[C---:B------:R-:W-:Y:S01]  /*0220*/  ISETP.GE.U32.AND P0, PT, R7.reuse, UR4, PT ;  /* 0x0000000407007c0c */ /* 0x040fe2000bf06070 */
[----:B------:R-:W0:Y:S01]  /*0230*/  SHFL.DOWN PT, R6, R5, 0x8, 0x1f ;  /* 0x09001f0005067f89 */ /* 0x000e2200000e0000 */
[----:B------:R-:W-:Y:S02]  /*0240*/  UMOV UR4, 0x400 ;  /* 0x0000040000047882 */ /* 0x000fe40000000000 */
[----:B--2---:R-:W-:Y:S01]  /*0250*/  ULEA UR4, UR5, UR4, 0x18 ;  /* 0x0000000405047291 */ /* 0x004fe2000f8ec0ff */
[----:B------:R-:W-:Y:S02]  /*0260*/  ISETP.GT.U32.OR P0, PT, R7, 0x1f, P0 ;  /* 0x0000001f0700780c */ /* 0x000fe40000704470 */
[----:B0-----:R-:W-:Y:S01]  /*0270*/  FMNMX R6, R5, R6, !PT ;  /* 0x0000000605067209 */ /* 0x001fe20007800000 */
[----:B------:R-:W-:-:S04]  /*0280*/  IMAD.MOV.U32 R5, RZ, RZ, -0x800001 ;  /* 0xff7fffffff057424 */ /* 0x000fc800078e00ff */
[----:B------:R-:W0:Y:S02]  /*0290*/  SHFL.DOWN PT, R9, R6, 0x4, 0x1f ;  /* 0x08801f0006097f89 */ /* 0x000e2400000e0000 */
[----:B0-----:R-:W-:Y:S02]  /*02a0*/  FMNMX R9, R6, R9, !PT ;  /* 0x0000000906097209 */ /* 0x001fe40007800000 */
[----:B------:R-:W-:-:S03]  /*02b0*/  SHF.R.U32.HI R6, RZ, 0x3, R7 ;  /* 0x00000003ff067819 */ /* 0x000fc60000011607 */
[----:B------:R-:W0:Y:S01]  /*02c0*/  SHFL.DOWN PT, R8, R9, 0x2, 0x1f ;  /* 0x08401f0009087f89 */ /* 0x000e2200000e0000 */
[----:B------:R-:W-:Y:S02]  /*02d0*/  LOP3.LUT R6, R6, 0x7c, RZ, 0xc0, !PT ;  /* 0x0000007c06067812 */ /* 0x000fe400078ec0ff */
[----:B0-----:R-:W-:-:S05]  /*02e0*/  FMNMX R8, R9, R8, !PT ;  /* 0x0000000809087209 */ /* 0x001fca0007800000 */
[----:B------:R-:W0:Y:S02]  /*02f0*/  SHFL.DOWN PT, R11, R8, 0x1, 0x1f ;  /* 0x08201f00080b7f89 */ /* 0x000e2400000e0000 */
[----:B0-----:R-:W-:Y:S02]  /*0300*/  FMNMX R15, R8, R11, !PT ;  /* 0x0000000b080f7209 */ /* 0x001fe40007800000 */
[----:B------:R-:W-:-:S03]  /*0310*/  LEA R8, R7, UR4, 0x2 ;  /* 0x0000000407087c11 */ /* 0x000fc6000f8e10ff */
[----:B------:R-:W-:Y:S01]  /*0320*/  @!P1 STS [R6+UR4], R15 ;  /* 0x0000000f06009988 */ /* 0x000fe20008000804 */
[----:B------:R-:W-:Y:S06]  /*0330*/  BAR.SYNC.DEFER_BLOCKING 0x0 ;  /* 0x0000000000007b1d */ /* 0x000fec0000010000 */
[----:B------:R-:W0:Y:S01]  /*0340*/  @!P0 LDS R5, [R8] ;  /* 0x0000000008058984 */ /* 0x000e220000000800 */
[----:B------:R-:W-:-:S03]  /*0350*/  ISETP.GE.AND P0, PT, R7, UR8, PT ;  /* 0x0000000807007c0c */ /* 0x000fc6000bf06270 */
[----:B0-----:R-:W0:Y:S02]  /*0360*/  SHFL.DOWN PT, R10, R5, 0x10, 0x1f ;  /* 0x0a001f00050a7f89 */ /* 0x001e2400000e0000 */
[----:B0-----:R-:W-:-:S05]  /*0370*/  FMNMX R9, R10, R5, !PT ;  /* 0x000000050a097209 */ /* 0x001fca0007800000 */
[----:B------:R-:W0:Y:S02]  /*0380*/  SHFL.DOWN PT, R10, R9, 0x8, 0x1f ;  /* 0x09001f00090a7f89 */ /* 0x000e2400000e0000 */
[----:B0-----:R-:W-:Y:S01]  /*0390*/  FMNMX R12, R9, R10, !PT ;  /* 0x0000000a090c7209 */ /* 0x001fe20007800000 */
[----:B------:R-:W-:-:S04]  /*03a0*/  IMAD.MOV.U32 R9, RZ, RZ, RZ ;  /* 0x000000ffff097224 */ /* 0x000fc800078e00ff */
[----:B------:R-:W0:Y:S02]  /*03b0*/  SHFL.DOWN PT, R11, R12, 0x4, 0x1f ;  /* 0x08801f000c0b7f89 */ /* 0x000e2400000e0000 */
[----:B0-----:R-:W-:-:S05]  /*03c0*/  FMNMX R13, R12, R11, !PT ;  /* 0x0000000b0c0d7209 */ /* 0x001fca0007800000 */
[----:B------:R-:W0:Y:S02]  /*03d0*/  SHFL.DOWN PT, R10, R13, 0x2, 0x1f ;  /* 0x08401f000d0a7f89 */ /* 0x000e2400000e0000 */
[----:B0-----:R-:W-:Y:S02]  /*03e0*/  FMNMX R14, R13, R10, !PT ;  /* 0x0000000a0d0e7209 */ /* 0x001fe40007800000 */
[----:B------:R-:W0:Y:S03]  /*03f0*/  LDC.64 R10, c[0x0][0x388] ;  /* 0x0000e200ff0a7b82 */ /* 0x000e260000000a00 */
[----:B------:R-:W1:Y:S01]  /*0400*/  SHFL.DOWN PT, R15, R14, 0x1, 0x1f ;  /* 0x08201f000e0f7f89 */ /* 0x000e6200000e0000 */
[----:B0-----:R-:W-:Y:S01]  /*0410*/  IMAD.WIDE R4, R4, 0x4, R10 ;  /* 0x0000000404047825 */ /* 0x001fe200078e020a */
[----:B-1----:R-:W-:-:S05]  /*0420*/  FMNMX R15, R14, R15, !PT ;  /* 0x0000000f0e0f7209 */ /* 0x002fca0007800000 */
[----:B------:R0:W1:Y:S01]  /*0430*/  SHFL.IDX PT, R19, R15, RZ, 0x1f ;  /* 0x00001fff0f137589 */ /* 0x00006200000e0000 */
[----:B------:R-:W-:Y:S05]  /*0440*/  @P0 BRA `(.L_x_4) ;  /* 0x0000000000580947 */ /* 0x000fea0003800000 */
[----:B------:R-:W2:Y:S01]  /*0450*/  LDC R16, c[0x0][0x360] ;  /* 0x0000d800ff107b82 */ /* 0x000ea20000000800 */
[----:B------:R-:W-:Y:S02]  /*0460*/  IMAD.MOV.U32 R9, RZ, RZ, RZ ;  /* 0x000000ffff097224 */ /* 0x000fe400078e00ff */
[----:B------:R-:W-:-:S07]  /*0470*/  IMAD.MOV.U32 R13, RZ, RZ, R7 ;  /* 0x000000ffff0d7224 */ /* 0x000fce00078e0007 */
.L_x_5:
[----:B---3--:R-:W-:-:S06]  /*0480*/  IMAD.WIDE R10, R13, 0x4, R2 ;  /* 0x000000040d0a7825 */ /* 0x008fcc00078e0202 */
[----:B------:R-:W1:Y:S01]  /*0490*/  LDG.E.CONSTANT R10, desc[UR6][R10.64] ;  /* 0x000000060a0a7981 */ /* 0x000e62000c1e9900 */
[----:B0-----:R-:W-:Y:S02]  /*04a0*/  IMAD.MOV.U32 R15, RZ, RZ, 0x3bbb989d ;  /* 0x3bbb989dff0f7424 */ /* 0x001fe400078e00ff */
[----:B------:R-:W-:Y:S02]  /*04b0*/  IMAD.MOV.U32 R17, RZ, RZ, 0x437c0000 ;  /* 0x437c0000ff117424 */ /* 0x000fe400078e00ff */
[----:B-1----:R-:W-:Y:S01]  /*04c0*/  FADD R12, -R19, R10 ;  /* 0x0000000a130c7221 */ /* 0x002fe20000000100 */
[----:B------:R-:W-:Y:S01]  /*04d0*/  IMAD.WIDE R10, R13, 0x4, R4 ;  /* 0x000000040d0a7825 */ /* 0x000fe200078e0204 */
[----:B--2---:R-:W-:-:S03]  /*04e0*/  IADD3 R13, PT, PT, R16, R13, RZ ;  /* 0x0000000d100d7210 */ /* 0x004fc60007ffe0ff */
[----:B------:R-:W-:Y:S01]  /*04f0*/  FFMA.SAT R14, R12, R15, 0.5 ;  /* 0x3f0000000c0e7423 */ /* 0x000fe2000000200f */
[----:B------:R-:W-:-:S03]  /*0500*/  ISETP.GE.AND P0, PT, R13, UR8, PT ;  /* 0x000000080d007c0c */ /* 0x000fc6000bf06270 */
[----:B------:R-:W-:-:S04]  /*0510*/  FFMA.RM R14, R14, R17, 12582913 ;  /* 0x4b4000010e0e7423 */ /* 0x000fc80000004011 */
[C---:B------:R-:W-:Y:S01]  /*0520*/  FADD R15, R14.reuse, -12583039 ;  /* 0xcb40007f0e0f7421 */ /* 0x040fe20000000000 */
[----:B------:R-:W-:-:S03]  /*0530*/  IMAD.SHL.U32 R14, R14, 0x800000, RZ ;  /* 0x008000000e0e7824 */ /* 0x000fc600078e00ff */
[----:B------:R-:W-:-:S04]  /*0540*/  FFMA R15, R12, 1.4426950216293334961, -R15 ;  /* 0x3fb8aa3b0c0f7823 */ /* 0x000fc8000000080f */
[----:B------:R-:W-:-:S06]  /*0550*/  FFMA R15, R12, 1.925963033500011079e-08, R15 ;  /* 0x32a570600c0f7823 */ /* 0x000fcc000000000f */
[----:B------:R-:W0:Y:S02]  /*0560*/  MUFU.EX2 R15, R15 ;  /* 0x0000000f000f7308 */ /* 0x000e240000000800 */
[----:B0-----:R-:W-:-:S04]  /*0570*/  FMUL R14, R14, R15 ;  /* 0x0000000f0e0e7220 */ /* 0x001fc80000400000 */
[----:B------:R-:W-:Y:S01]  /*0580*/  FADD R9, R14, R9 ;  /* 0x000000090e097221 */ /* 0x000fe20000000000 */
[----:B------:R3:W-:Y:S01]  /*0590*/  STG.E desc[UR6][R10.64], R14 ;  /* 0x0000000e0a007986 */ /* 0x0007e2000c101906 */
[----:B------:R-:W-:Y:S05]  /*05a0*/  @!P0 BRA `(.L_x_5) ;  /* 0xfffffffc00b48947 */ /* 0x000fea000383ffff */
.L_x_4:
[----:B------:R-:W-:Y:S05]  /*05b0*/  BSYNC.RECONVERGENT B0 ;  /* 0x0000000000007941 */ /* 0x000fea0003800200 */
.L_x_3:
[----:B------:R-:W2:Y:S01]  /*05c0*/  SHFL.DOWN PT, R2, R9, 0x10, 0x1f ;  /* 0x0a001f0009027f89 */ /* 0x000ea200000e0000 */
[----:B------:R-:W4:Y:S01]  /*05d0*/  LDCU UR5, c[0x0][0x360] ;  /* 0x00006c00ff0577ac */ /* 0x000f220008000800 */
[----:B------:R-:W-:Y:S01]  /*05e0*/  ISETP.NE.AND P1, PT, R0, RZ, PT ;  /* 0x000000ff0000720c */ /* 0x000fe20003f25270 */
[----:B------:R-:W-:Y:S01]  /*05f0*/  IMAD.MOV.U32 R0, RZ, RZ, RZ ;  /* 0x000000ffff007224 */ /* 0x000fe200078e00ff */
[----:B----4-:R-:W-:Y:S01]  /*0600*/  USHF.R.U32.HI UR5, URZ, 0x5, UR5 ;  /* 0x00000005ff057899 */ /* 0x010fe20008011605 */
[----:B--2---:R-:W-:-:S05]  /*0610*/  FADD R2, R2, R9 ;  /* 0x0000000902027221 */ /* 0x004fca0000000000 */
[C---:B------:R-:W-:Y:S01]  /*0620*/  ISETP.GE.U32.AND P0, PT, R7.reuse, UR5, PT ;  /* 0x0000000507007c0c */ /* 0x040fe2000bf06070 */
[----:B------:R-:W2:Y:S03]  /*0630*/  SHFL.DOWN PT, R3, R2, 0x8, 0x1f ;  /* 0x09001f0002037f89 */ /* 0x000ea600000e0000 */
[----:B------:R-:W-:Y:S01]  /*0640*/  ISETP.GT.U32.OR P0, PT, R7, 0x1f, P0 ;  /* 0x0000001f0700780c */ /* 0x000fe20000704470 */
[----:B--2---:R-:W-:-:S05]  /*0650*/  FADD R3, R2, R3 ;  /* 0x0000000302037221 */ /* 0x004fca0000000000 */
[----:B---3--:R-:W2:Y:S02]  /*0660*/  SHFL.DOWN PT, R10, R3, 0x4, 0x1f ;  /* 0x08801f00030a7f89 */ /* 0x008ea400000e0000 */
[----:B--2---:R-:W-:-:S05]  /*0670*/  FADD R10, R3, R10 ;  /* 0x0000000a030a7221 */ /* 0x004fca0000000000 */
[----:B------:R-:W2:Y:S02]  /*0680*/  SHFL.DOWN PT, R11, R10, 0x2, 0x1f ;  /* 0x08401f000a0b7f89 */ /* 0x000ea400000e0000 */
[----:B--2---:R-:W-:-:S05]  /*0690*/  FADD R11, R10, R11 ;  /* 0x0000000b0a0b7221 */ /* 0x004fca0000000000 */
[----:B------:R-:W2:Y:S02]  /*06a0*/  SHFL.DOWN PT, R12, R11, 0x1, 0x1f ;  /* 0x08201f000b0c7f89 */ /* 0x000ea400000e0000 */
[----:B--2---:R-:W-:-:S05]  /*06b0*/  FADD R13, R11, R12 ;  /* 0x0000000c0b0d7221 */ /* 0x004fca0000000000 */
[----:B------:R-:W-:Y:S01]  /*06c0*/  @!P1 STS [R6+UR4], R13 ;  /* 0x0000000d06009988 */ /* 0x000fe20008000804 */
[----:B------:R-:W-:Y:S06]  /*06d0*/  BAR.SYNC.DEFER_BLOCKING 0x0 ;  /* 0x0000000000007b1d */ /* 0x000fec0000010000 */
[----:B------:R-:W2:Y:S01]  /*06e0*/  @!P0 LDS R0, [R8] ;  /* 0x0000000008008984 */ /* 0x000ea20000000800 */
[----:B------:R-:W-:-:S03]  /*06f0*/  ISETP.GE.AND P0, PT, R7, UR8, PT ;  /* 0x0000000807007c0c */ /* 0x000fc6000bf06270 */
[----:B--2---:R-:W2:Y:S02]  /*0700*/  SHFL.DOWN PT, R3, R0, 0x10, 0x1f ;  /* 0x0a001f0000037f89 */ /* 0x004ea400000e0000 */
[----:B--2---:R-:W-:-:S05]  /*0710*/  FADD R2, R3, R0 ;  /* 0x0000000003027221 */ /* 0x004fca0000000000 */
[----:B------:R-:W2:Y:S02]  /*0720*/  SHFL.DOWN PT, R3, R2, 0x8, 0x1f ;  /* 0x09001f0002037f89 */ /* 0x000ea400000e0000 */
[----:B--2---:R-:W-:-:S05]  /*0730*/  FADD R9, R2, R3 ;  /* 0x0000000302097221 */ /* 0x004fca0000000000 */
[----:B------:R-:W2:Y:S02]  /*0740*/  SHFL.DOWN PT, R10, R9, 0x4, 0x1f ;  /* 0x08801f00090a7f89 */ /* 0x000ea400000e0000 */
[----:B--2---:R-:W-:-:S05]  /*0750*/  FADD R10, R9, R10 ;  /* 0x0000000a090a7221 */ /* 0x004fca0000000000 */
[----:B------:R-:W2:Y:S02]  /*0760*/  SHFL.DOWN PT, R3, R10, 0x2, 0x1f ;  /* 0x08401f000a037f89 */ /* 0x000ea400000e0000 */
[----:B--2---:R-:W-:-:S05]  /*0770*/  FADD R11, R10, R3 ;  /* 0x000000030a0b7221 */ /* 0x004fca0000000000 */
[----:B------:R-:W2:Y:S02]  /*0780*/  SHFL.DOWN PT, R6, R11, 0x1, 0x1f ;  /* 0x08201f000b067f89 */ /* 0x000ea400000e0000 */
[----:B--2---:R-:W-:-:S06]  /*0790*/  FADD R3, R11, R6 ;  /* 0x000000060b037221 */ /* 0x004fcc0000000000 */
[----:B------:R-:W2:Y:S01]  /*07a0*/  SHFL.IDX PT, R3, R3, RZ, 0x1f ;  /* 0x00001fff03037589 */ /* 0x000ea200000e0000 */
[----:B------:R-:W-:Y:S05]  /*07b0*/  @P0 EXIT ;  /* 0x000000000000094d */ /* 0x000fea0003800000 */
[----:B------:R-:W3:Y:S01]  /*07c0*/  LDCU UR4, c[0x0][0x360] ;  /* 0x00006c00ff0477ac */ /* 0x000ee20008000800 */
[----:B------:R-:W4:Y:S02]  /*07d0*/  LDCU UR5, c[0x0][0x39c] ;  /* 0x00007380ff0577ac */ /* 0x000f240008000800 */
.L_x_8:
[----:B------:R-:W-:-:S05]  /*07e0*/  IMAD.WIDE R8, R7, 0x4, R4 ;  /* 0x0000000407087825 */ /* 0x000fca00078e0204 */
[----:B------:R-:W5:Y:S01]  /*07f0*/  LDG.E R0, desc[UR6][R8.64] ;  /* 0x0000000608007981 */ /* 0x000f62000c1e1900 */
[----:B--2---:R-:W2:Y:S01]  /*0800*/  MUFU.RCP R2, R3 ;  /* 0x0000000300027308 */ /* 0x004ea20000001000 */
[----:B------:R-:W-:Y:S01]  /*0810*/  BSSY.RECONVERGENT B0, `(.L_x_6) ;  /* 0x000000b000007945 */ /* 0x000fe20003800200 */
[----:B--2---:R-:W-:-:S04]  /*0820*/  FFMA R11, -R3, R2, 1 ;  /* 0x3f800000030b7423 */ /* 0x004fc80000000102 */
[----:B------:R-:W-:Y:S02]  /*0830*/  FFMA R11, R2, R11, R2 ;  /* 0x0000000b020b7223 */ /* 0x000fe40000000002 */
[----:B-----5:R-:W2:Y:S02]  /*0840*/  FCHK P0, R0, R3 ;  /* 0x0000000300007302 */ /* 0x020ea40000000000 */
[----:B------:R-:W-:-:S04]  /*0850*/  FFMA R2, R0, R11, RZ ;  /* 0x0000000b00027223 */ /* 0x000fc800000000ff */
[----:B------:R-:W-:-:S04]  /*0860*/  FFMA R6, -R3, R2, R0 ;  /* 0x0000000203067223 */ /* 0x000fc80000000100 */
[----:B------:R-:W-:Y:S01]  /*0870*/  FFMA R11, R11, R6, R2 ;  /* 0x000000060b0b7223 */ /* 0x000fe20000000002 */
[----:B--2---:R-:W-:Y:S06]  /*0880*/  @!P0 BRA `(.L_x_7) ;  /* 0x00000000000c8947 */ /* 0x004fec0003800000 */
[----:B------:R-:W-:-:S07]  /*0890*/  MOV R2, 0x8b0 ;  /* 0x000008b000027802 */ /* 0x000fce0000000f00 */
[----:B01-34-:R-:W-:Y:S05]  /*08a0*/  CALL.REL.NOINC `($__internal_0_$__cuda_sm3x_div_rn_noftz_f32_slowpath) ;  /* 0x00000000001c7944 */ /* 0x01bfea0003c00000 */
[----:B------:R-:W-:-:S07]  /*08b0*/  IMAD.MOV.U32 R11, RZ, RZ, R0 ;  /* 0x000000ffff0b7224 */ /* 0x000fce00078e0000 */
.L_x_7:
[----:B---34-:R-:W-:Y:S05]  /*08c0*/  BSYNC.RECONVERGENT B0 ;  /* 0x0000000000007941 */ /* 0x018fea0003800200 */
.L_x_6:
[----:B------:R2:W-:Y:S01]  /*08d0*/  STG.E desc[UR6][R8.64], R11 ;  /* 0x0000000b08007986 */ /* 0x0005e2000c101906 */
[----:B------:R-:W-:-:S05]  /*08e0*/  VIADD R7, R7, UR4 ;  /* 0x0000000407077c36 */ /* 0x000fca0008000000 */
[----:B------:R-:W-:-:S13]  /*08f0*/  ISETP.GE.AND P0, PT, R7, UR5, PT ;  /* 0x0000000507007c0c */ /* 0x000fda000bf06270 */
[----:B--2---:R-:W-:Y:S05]  /*0900*/  @!P0 BRA `(.L_x_8) ;  /* 0xfffffffc00b48947 */ /* 0x004fea000383ffff */
[----:B------:R-:W-:Y:S05]  /*0910*/  EXIT ;  /* 0x000000000000794d */ /* 0x000fea0003800000 */
        .weak           $__internal_0_$__cuda_sm3x_div_rn_noftz_f32_slowpath
        .type           $__internal_0_$__cuda_sm3x_div_rn_noftz_f32_slowpath,@function
        .size           $__internal_0_$__cuda_sm3x_div_rn_noftz_f32_slowpath,(.L_x_204 - $__internal_0_$__cuda_sm3x_div_rn_noftz_f32_slowpath)
$__internal_0_$__cuda_sm3x_div_rn_noftz_f32_slowpath:
[--C-:B------:R-:W-:Y:S01]  /*0920*/  SHF.R.U32.HI R10, RZ, 0x17, R3.reuse ;  /* 0x00000017ff0a7819 */ /* 0x100fe20000011603 */
[----:B------:R-:W-:Y:S01]  /*0930*/  BSSY.RECONVERGENT B1, `(.L_x_9) ;  /* 0x0000064000017945 */ /* 0x000fe20003800200 */
[--C-:B------:R-:W-:Y:S01]  /*0940*/  SHF.R.U32.HI R6, RZ, 0x17, R0.reuse ;  /* 0x00000017ff067819 */ /* 0x100fe20000011600 */
[----:B------:R-:W-:Y:S01]  /*0950*/  IMAD.MOV.U32 R11, RZ, RZ, R0 ;  /* 0x000000ffff0b7224 */ /* 0x000fe200078e0000 */
[----:B------:R-:W-:Y:S01]  /*0960*/  LOP3.LUT R10, R10, 0xff, RZ, 0xc0, !PT ;  /* 0x000000ff0a0a7812 */ /* 0x000fe200078ec0ff */
[----:B------:R-:W-:Y:S01]  /*0970*/  IMAD.MOV.U32 R12, RZ, RZ, R3 ;  /* 0x000000ffff0c7224 */ /* 0x000fe200078e0003 */
[----:B------:R-:W-:-:S03]  /*0980*/  LOP3.LUT R16, R6, 0xff, RZ, 0xc0, !PT ;  /* 0x000000ff06107812 */ /* 0x000fc600078ec0ff */
[----:B------:R-:W-:Y:S02]  /*0990*/  VIADD R14, R10, 0xffffffff ;  /* 0xffffffff0a0e7836 */ /* 0x000fe40000000000 */
[----:B------:R-:W-:-:S03]  /*09a0*/  VIADD R13, R16, 0xffffffff ;  /* 0xffffffff100d7836 */ /* 0x000fc60000000000 */
[----:B------:R-:W-:-:S04]  /*09b0*/  ISETP.GT.U32.AND P0, PT, R14, 0xfd, PT ;  /* 0x000000fd0e00780c */ /* 0x000fc80003f04070 */
[----:B------:R-:W-:-:S13]  /*09c0*/  ISETP.GT.U32.OR P0, PT, R13, 0xfd, P0 ;  /* 0x000000fd0d00780c */ /* 0x000fda0000704470 */
[----:B------:R-:W-:Y:S01]  /*09d0*/  @!P0 MOV R6, RZ ;  /* 0x000000ff00068202 */ /* 0x000fe20000000f00 */
[----:B------:R-:W-:Y:S06]  /*09e0*/  @!P0 BRA `(.L_x_10) ;  /* 0x00000000005c8947 */ /* 0x000fec0003800000 */
[----:B------:R-:W-:Y:S02]  /*09f0*/  FSETP.GTU.FTZ.AND P1, PT, |R3|, +INF , PT ;  /* 0x7f8000000300780b */ /* 0x000fe40003f3c200 */
[----:B------:R-:W-:-:S04]  /*0a00*/  FSETP.GTU.FTZ.AND P0, PT, |R0|, +INF , PT ;  /* 0x7f8000000000780b */ /* 0x000fc80003f1c200 */
[----:B------:R-:W-:-:S13]  /*0a10*/  PLOP3.LUT P0, PT, P0, P1, PT, 0xf8, 0x8f ;  /* 0x00000000008f781c */ /* 0x000fda0000703f70 */
[----:B------:R-:W-:Y:S05]  /*0a20*/  @P0 BRA `(.L_x_11) ;  /* 0x00000004004c0947 */ /* 0x000fea0003800000 */
[----:B------:R-:W-:-:S13]  /*0a30*/  LOP3.LUT P0, RZ, R12, 0x7fffffff, R11, 0xc8, !PT ;  /* 0x7fffffff0cff7812 */ /* 0x000fda000780c80b */
[----:B------:R-:W-:Y:S05]  /*0a40*/  @!P0 BRA `(.L_x_12) ;  /* 0x00000004003c8947 */ /* 0x000fea0003800000 */
[C---:B------:R-:W-:Y:S02]  /*0a50*/  FSETP.NEU.FTZ.AND P2, PT, |R0|.reuse, +INF , PT ;  /* 0x7f8000000000780b */ /* 0x040fe40003f5d200 */
[----:B------:R-:W-:Y:S02]  /*0a60*/  FSETP.NEU.FTZ.AND P1, PT, |R3|, +INF , PT ;  /* 0x7f8000000300780b */ /* 0x000fe40003f3d200 */
[----:B------:R-:W-:-:S11]  /*0a70*/  FSETP.NEU.FTZ.AND P0, PT, |R0|, +INF , PT ;  /* 0x7f8000000000780b */ /* 0x000fd60003f1d200 */
[----:B------:R-:W-:Y:S05]  /*0a80*/  @!P1 BRA !P2, `(.L_x_12) ;  /* 0x00000004002c9947 */ /* 0x000fea0005000000 */
[----:B------:R-:W-:-:S04]  /*0a90*/  LOP3.LUT P2, RZ, R11, 0x7fffffff, RZ, 0xc0, !PT ;  /* 0x7fffffff0bff7812 */ /* 0x000fc8000784c0ff */
[----:B------:R-:W-:-:S13]  /*0aa0*/  PLOP3.LUT P1, PT, P1, P2, PT, 0x2f, 0xf2 ;  /* 0x0000000000f2781c */ /* 0x000fda0000f24577 */
[----:B------:R-:W-:Y:S05]  /*0ab0*/  @P1 BRA `(.L_x_13) ;  /* 0x0000000400181947 */ /* 0x000fea0003800000 */
[----:B------:R-:W-:-:S04]  /*0ac0*/  LOP3.LUT P1, RZ, R12, 0x7fffffff, RZ, 0xc0, !PT ;  /* 0x7fffffff0cff7812 */ /* 0x000fc8000782c0ff */
[----:B------:R-:W-:-:S13]  /*0ad0*/  PLOP3.LUT P0, PT, P0, P1, PT, 0x2f, 0xf2 ;  /* 0x0000000000f2781c */ /* 0x000fda0000702577 */
[----:B------:R-:W-:Y:S05]  /*0ae0*/  @P0 BRA `(.L_x_14) ;  /* 0x0000000400000947 */ /* 0x000fea0003800000 */
[----:B------:R-:W-:Y:S02]  /*0af0*/  ISETP.GE.AND P0, PT, R13, RZ, PT ;  /* 0x000000ff0d00720c */ /* 0x000fe40003f06270 */
[----:B------:R-:W-:-:S11]  /*0b00*/  ISETP.GE.AND P1, PT, R14, RZ, PT ;  /* 0x000000ff0e00720c */ /* 0x000fd60003f26270 */
[----:B------:R-:W-:Y:S02]  /*0b10*/  @P0 IMAD.MOV.U32 R6, RZ, RZ, RZ ;  /* 0x000000ffff060224 */ /* 0x000fe400078e00ff */
[----:B------:R-:W-:Y:S01]  /*0b20*/  @!P0 FFMA R11, R0, 1.84467440737095516160e+19, RZ ;  /* 0x5f800000000b8823 */ /* 0x000fe200000000ff */
[----:B------:R-:W-:Y:S02]  /*0b30*/  @!P0 IMAD.MOV.U32 R6, RZ, RZ, -0x40 ;  /* 0xffffffc0ff068424 */ /* 0x000fe400078e00ff */
[----:B------:R-:W-:Y:S02]  /*0b40*/  @!P1 FFMA R12, R3, 1.84467440737095516160e+19, RZ ;  /* 0x5f800000030c9823 */ /* 0x000fe400000000ff */
[----:B------:R-:W-:-:S07]  /*0b50*/  @!P1 VIADD R6, R6, 0x40 ;  /* 0x0000004006069836 */ /* 0x000fce0000000000 */
.L_x_10:
[----:B------:R-:W-:Y:S01]  /*0b60*/  LEA R13, R10, 0xc0800000, 0x17 ;  /* 0xc08000000a0d7811 */ /* 0x000fe200078eb8ff */
[----:B------:R-:W-:Y:S04]  /*0b70*/  BSSY.RECONVERGENT B2, `(.L_x_15) ;  /* 0x0000036000027945 */ /* 0x000fe80003800200 */
[----:B------:R-:W-:Y:S02]  /*0b80*/  IMAD.IADD R13, R12, 0x1, -R13 ;  /* 0x000000010c0d7824 */ /* 0x000fe400078e0a0d */
[----:B------:R-:W-:Y:S02]  /*0b90*/  VIADD R12, R16, 0xffffff81 ;  /* 0xffffff81100c7836 */ /* 0x000fe40000000000 */
[----:B------:R-:W0:Y:S01]  /*0ba0*/  MUFU.RCP R14, R13 ;  /* 0x0000000d000e7308 */ /* 0x000e220000001000 */
[----:B------:R-:W-:Y:S01]  /*0bb0*/  FADD.FTZ R15, -R13, -RZ ;  /* 0x800000ff0d0f7221 */ /* 0x000fe20000010100 */
[----:B------:R-:W-:-:S03]  /*0bc0*/  IMAD R0, R12, -0x800000, R11 ;  /* 0xff8000000c007824 */ /* 0x000fc600078e020b */
[----:B0-----:R-:W-:-:S04]  /*0bd0*/  FFMA R17, R14, R15, 1 ;  /* 0x3f8000000e117423 */ /* 0x001fc8000000000f */
[----:B------:R-:W-:-:S04]  /*0be0*/  FFMA R16, R14, R17, R14 ;  /* 0x000000110e107223 */ /* 0x000fc8000000000e */
[----:B------:R-:W-:-:S04]  /*0bf0*/  FFMA R11, R0, R16, RZ ;  /* 0x00000010000b7223 */ /* 0x000fc800000000ff */
[----:B------:R-:W-:-:S04]  /*0c00*/  FFMA R14, R15, R11, R0 ;  /* 0x0000000b0f0e7223 */ /* 0x000fc80000000000 */
[----:B------:R-:W-:Y:S01]  /*0c10*/  FFMA R17, R16, R14, R11 ;  /* 0x0000000e10117223 */ /* 0x000fe2000000000b */
[----:B------:R-:W-:-:S03]  /*0c20*/  IADD3 R11, PT, PT, R12, 0x7f, -R10 ;  /* 0x0000007f0c0b7810 */ /* 0x000fc60007ffe80a */
[----:B------:R-:W-:Y:S02]  /*0c30*/  FFMA R14, R15, R17, R0 ;  /* 0x000000110f0e7223 */ /* 0x000fe40000000000 */
[----:B------:R-:W-:Y:S02]  /*0c40*/  IMAD.IADD R11, R11, 0x1, R6 ;  /* 0x000000010b0b7824 */ /* 0x000fe400078e0206 */
[----:B------:R-:W-:-:S05]  /*0c50*/  FFMA R0, R16, R14, R17 ;  /* 0x0000000e10007223 */ /* 0x000fca0000000011 */
[----:B------:R-:W-:-:S04]  /*0c60*/  SHF.R.U32.HI R10, RZ, 0x17, R0 ;  /* 0x00000017ff0a7819 */ /* 0x000fc80000011600 */
[----:B------:R-:W-:-:S05]  /*0c70*/  LOP3.LUT R10, R10, 0xff, RZ, 0xc0, !PT ;  /* 0x000000ff0a0a7812 */ /* 0x000fca00078ec0ff */
[----:B------:R-:W-:-:S05]  /*0c80*/  IMAD.IADD R12, R10, 0x1, R11 ;  /* 0x000000010a0c7824 */ /* 0x000fca00078e020b */
[----:B------:R-:W-:-:S04]  /*0c90*/  IADD3 R6, PT, PT, R12, -0x1, RZ ;  /* 0xffffffff0c067810 */ /* 0x000fc80007ffe0ff */
[----:B------:R-:W-:-:S13]  /*0ca0*/  ISETP.GE.U32.AND P0, PT, R6, 0xfe, PT ;  /* 0x000000fe0600780c */ /* 0x000fda0003f06070 */
[----:B------:R-:W-:Y:S05]  /*0cb0*/  @!P0 BRA `(.L_x_16) ;  /* 0x0000000000808947 */ /* 0x000fea0003800000 */
[----:B------:R-:W-:-:S13]  /*0cc0*/  ISETP.GT.AND P0, PT, R12, 0xfe, PT ;  /* 0x000000fe0c00780c */ /* 0x000fda0003f04270 */
[----:B------:R-:W-:Y:S05]  /*0cd0*/  @P0 BRA `(.L_x_17) ;  /* 0x00000000006c0947 */ /* 0x000fea0003800000 */
[----:B------:R-:W-:-:S13]  /*0ce0*/  ISETP.GE.AND P0, PT, R12, 0x1, PT ;  /* 0x000000010c00780c */ /* 0x000fda0003f06270 */
[----:B------:R-:W-:Y:S05]  /*0cf0*/  @P0 BRA `(.L_x_18) ;  /* 0x0000000000740947 */ /* 0x000fea0003800000 */
[----:B------:R-:W-:Y:S02]  /*0d00*/  ISETP.GE.AND P0, PT, R12, -0x18, PT ;  /* 0xffffffe80c00780c */ /* 0x000fe40003f06270 */
[----:B------:R-:W-:-:S11]  /*0d10*/  LOP3.LUT R0, R0, 0x80000000, RZ, 0xc0, !PT ;  /* 0x8000000000007812 */ /* 0x000fd600078ec0ff */
[----:B------:R-:W-:Y:S05]  /*0d20*/  @!P0 BRA `(.L_x_18) ;  /* 0x0000000000688947 */ /* 0x000fea0003800000 */
[-CC-:B------:R-:W-:Y:S01]  /*0d30*/  FFMA.RZ R6, R16, R14.reuse, R17.reuse ;  /* 0x0000000e10067223 */ /* 0x180fe2000000c011 */
[----:B------:R-:W-:Y:S02]  /*0d40*/  VIADD R13, R12, 0x20 ;  /* 0x000000200c0d7836 */ /* 0x000fe40000000000 */
[-CC-:B------:R-:W-:Y:S01]  /*0d50*/  FFMA.RM R11, R16, R14.reuse, R17.reuse ;  /* 0x0000000e100b7223 */ /* 0x180fe20000004011 */
[----:B------:R-:W-:Y:S02]  /*0d60*/  ISETP.NE.AND P2, PT, R12, RZ, PT ;  /* 0x000000ff0c00720c */ /* 0x000fe40003f45270 */
[----:B------:R-:W-:Y:S01]  /*0d70*/  LOP3.LUT R10, R6, 0x7fffff, RZ, 0xc0, !PT ;  /* 0x007fffff060a7812 */ /* 0x000fe200078ec0ff */
[----:B------:R-:W-:Y:S01]  /*0d80*/  FFMA.RP R6, R16, R14, R17 ;  /* 0x0000000e10067223 */ /* 0x000fe20000008011 */
[----:B------:R-:W-:Y:S01]  /*0d90*/  ISETP.NE.AND P1, PT, R12, RZ, PT ;  /* 0x000000ff0c00720c */ /* 0x000fe20003f25270 */
[----:B------:R-:W-:Y:S01]  /*0da0*/  IMAD.MOV R12, RZ, RZ, -R12 ;  /* 0x000000ffff0c7224 */ /* 0x000fe200078e0a0c */
[----:B------:R-:W-:-:S02]  /*0db0*/  LOP3.LUT R10, R10, 0x800000, RZ, 0xfc, !PT ;  /* 0x008000000a0a7812 */ /* 0x000fc400078efcff */
[----:B------:R-:W-:Y:S02]  /*0dc0*/  FSETP.NEU.FTZ.AND P0, PT, R6, R11, PT ;  /* 0x0000000b0600720b */ /* 0x000fe40003f1d000 */
[----:B------:R-:W-:Y:S02]  /*0dd0*/  SHF.L.U32 R13, R10, R13, RZ ;  /* 0x0000000d0a0d7219 */ /* 0x000fe400000006ff */
[----:B------:R-:W-:Y:S02]  /*0de0*/  SEL R11, R12, RZ, P2 ;  /* 0x000000ff0c0b7207 */ /* 0x000fe40001000000 */
[----:B------:R-:W-:Y:S02]  /*0df0*/  ISETP.NE.AND P1, PT, R13, RZ, P1 ;  /* 0x000000ff0d00720c */ /* 0x000fe40000f25270 */
[----:B------:R-:W-:Y:S02]  /*0e00*/  SHF.R.U32.HI R11, RZ, R11, R10 ;  /* 0x0000000bff0b7219 */ /* 0x000fe4000001160a */
[----:B------:R-:W-:-:S02]  /*0e10*/  PLOP3.LUT P0, PT, P0, P1, PT, 0xf8, 0x8f ;  /* 0x00000000008f781c */ /* 0x000fc40000703f70 */
[----:B------:R-:W-:Y:S02]  /*0e20*/  SHF.R.U32.HI R13, RZ, 0x1, R11 ;  /* 0x00000001ff0d7819 */ /* 0x000fe4000001160b */
[----:B------:R-:W-:-:S04]  /*0e30*/  SEL R6, RZ, 0x1, !P0 ;  /* 0x00000001ff067807 */ /* 0x000fc80004000000 */
[----:B------:R-:W-:-:S04]  /*0e40*/  LOP3.LUT R6, R6, 0x1, R13, 0xf8, !PT ;  /* 0x0000000106067812 */ /* 0x000fc800078ef80d */
[----:B------:R-:W-:-:S05]  /*0e50*/  LOP3.LUT R6, R6, R11, RZ, 0xc0, !PT ;  /* 0x0000000b06067212 */ /* 0x000fca00078ec0ff */
[----:B------:R-:W-:-:S05]  /*0e60*/  IMAD.IADD R13, R13, 0x1, R6 ;  /* 0x000000010d0d7824 */ /* 0x000fca00078e0206 */
[----:B------:R-:W-:Y:S01]  /*0e70*/  LOP3.LUT R0, R13, R0, RZ, 0xfc, !PT ;  /* 0x000000000d007212 */ /* 0x000fe200078efcff */
[----:B------:R-:W-:Y:S06]  /*0e80*/  BRA `(.L_x_18) ;  /* 0x0000000000107947 */ /* 0x000fec0003800000 */
.L_x_17:
[----:B------:R-:W-:-:S04]  /*0e90*/  LOP3.LUT R0, R0, 0x80000000, RZ, 0xc0, !PT ;  /* 0x8000000000007812 */ /* 0x000fc800078ec0ff */
[----:B------:R-:W-:Y:S01]  /*0ea0*/  LOP3.LUT R0, R0, 0x7f800000, RZ, 0xfc, !PT ;  /* 0x7f80000000007812 */ /* 0x000fe200078efcff */
[----:B------:R-:W-:Y:S06]  /*0eb0*/  BRA `(.L_x_18) ;  /* 0x0000000000047947 */ /* 0x000fec0003800000 */
.L_x_16:
[----:B------:R-:W-:-:S07]  /*0ec0*/  IMAD R0, R11, 0x800000, R0 ;  /* 0x008000000b007824 */ /* 0x000fce00078e0200 */
.L_x_18:
[----:B------:R-:W-:Y:S05]  /*0ed0*/  BSYNC.RECONVERGENT B2 ;  /* 0x0000000000027941 */ /* 0x000fea0003800200 */
.L_x_15:
[----:B------:R-:W-:Y:S05]  /*0ee0*/  BRA `(.L_x_19) ;  /* 0x0000000000207947 */ /* 0x000fea0003800000 */
.L_x_14:
[----:B------:R-:W-:-:S04]  /*0ef0*/  LOP3.LUT R0, R12, 0x80000000, R11, 0x48, !PT ;  /* 0x800000000c007812 */ /* 0x000fc800078e480b */
[----:B------:R-:W-:Y:S01]  /*0f00*/  LOP3.LUT R0, R0, 0x7f800000, RZ, 0xfc, !PT ;  /* 0x7f80000000007812 */ /* 0x000fe200078efcff */
[----:B------:R-:W-:Y:S06]  /*0f10*/  BRA `(.L_x_19) ;  /* 0x0000000000147947 */ /* 0x000fec0003800000 */
.L_x_13:
[----:B------:R-:W-:Y:S01]  /*0f20*/  LOP3.LUT R0, R12, 0x80000000, R11, 0x48, !PT ;  /* 0x800000000c007812 */ /* 0x000fe200078e480b */
[----:B------:R-:W-:Y:S06]  /*0f30*/  BRA `(.L_x_19) ;  /* 0x00000000000c7947 */ /* 0x000fec0003800000 */
.L_x_12:
[----:B------:R-:W0:Y:S01]  /*0f40*/  MUFU.RSQ R0, -QNAN ;  /* 0xffc0000000007908 */ /* 0x000e220000001400 */
[----:B------:R-:W-:Y:S05]  /*0f50*/  BRA `(.L_x_19) ;  /* 0x0000000000047947 */ /* 0x000fea0003800000 */
.L_x_11:
[----:B------:R-:W-:-:S07]  /*0f60*/  FADD.FTZ R0, R0, R3 ;  /* 0x0000000300007221 */ /* 0x000fce0000010000 */
.L_x_19:
[----:B------:R-:W-:Y:S05]  /*0f70*/  BSYNC.RECONVERGENT B1 ;  /* 0x0000000000017941 */ /* 0x000fea0003800200 */
.L_x_9:
[----:B------:R-:W-:Y:S02]  /*0f80*/  IMAD.MOV.U32 R10, RZ, RZ, R2 ;  /* 0x000000ffff0a7224 */ /* 0x000fe400078e0002 */
[----:B------:R-:W-:-:S04]  /*0f90*/  IMAD.MOV.U32 R11, RZ, RZ, 0x0 ;  /* 0x00000000ff0b7424 */ /* 0x000fc800078e00ff */
[----:B0-----:R-:W-:Y:S05]  /*0fa0*/  RET.REL.NODEC R10 `(_Z20softmax_kernel_step4PKfPfiiii) ;  /* 0xfffffff00a147950 */ /* 0x001fea0003c3ffff */
.L_x_20:
[----:B------:R-:W-:-:S00]  /*0fb0*/  BRA `(.L_x_20) ;  /* 0xfffffffc00fc7947 */ /* 0x000fc0000383ffff */
[----:B------:R-:W-:-:S00]  /*0fc0*/  NOP ;  /* 0x0000000000007918 */ /* 0x000fc00000000000 */
        /* <DEDUP_REMOVED lines=11> */
.L_x_204:


//--------------------- .text._Z25softmax_kernel_step3_vec4PKfPfiiii --------------------------
	.section	.text._Z25softmax_kernel_step3_vec4PKfPfiiii,"ax",@progbits
	.align	128
        .global         _Z25softmax_kernel_step3_vec4PKfPfiiii
        .type           _Z25softmax_kernel_step3_vec4PKfPfiiii,@function
        .size           _Z25softmax_kernel_step3_vec4PKfPfiiii,(.L_x_205 - _Z25softmax_kernel_step3_vec4PKfPfiiii)
        .other          _Z25softmax_kernel_step3_vec4PKfPfiiii,@"STO_CUDA_ENTRY STV_DEFAULT"
_Z25softmax_kernel_step3_vec4PKfPfiiii:
.text._Z25softmax_kernel_step3_vec4PKfPfiiii:
[----:B------:R-:W-:Y:S08]  /*0000*/  LDC R1, c[0x0][0x37c] ;  /* 0x0000df00ff017b82 */ /* 0x000ff00000000800 */
[----:B------:R-:W0:Y:S08]  /*0010*/  S2UR UR4, SR_CTAID.X ;  /* 0x00000000000479c3 */ /* 0x000e300000002500 */
[----:B------:R-:W0:Y:S02]  /*0020*/  LDC R0, c[0x0][0x398] ;  /* 0x0000e600ff007b82 */ /* 0x000e240000000800 */
[----:B0-----:R-:W-:-:S13]  /*0030*/  ISETP.LE.AND P0, PT, R0, UR4, PT ;  /* 0x0000000400007c0c */ /* 0x001fda000bf03270 */
[----:B------:R-:W-:Y:S05]  /*0040*/  @P0 EXIT ;  /* 0x000000000000094d */ /* 0x000fea0003800000 */
[----:B------:R-:W0:Y:S01]  /*0050*/  S2R R22, SR_TID.X ;  /* 0x0000000000167919 */ /* 0x000e220000002100 */
[----:B------:R-:W1:Y:S01]  /*0060*/  LDCU UR5, c[0x0][0x39c] ;  /* 0x00007380ff0577ac */ /* 0x000e620008000800 */
[----:B------:R-:W2:Y:S01]  /*0070*/  LDC.64 R2, c[0x0][0x390] ;  /* 0x0000e400ff027b82 */ /* 0x000ea20000000a00 */
[----:B------:R-:W-:Y:S01]  /*0080*/  BSSY.RECONVERGENT B0, `(.L_x_21) ;  /* 0x000005a000007945 */ /* 0x000fe20003800200 */
[----:B------:R-:W3:Y:S01]  /*0090*/  LDCU.64 UR10, c[0x0][0x380] ;  /* 0x00007000ff0a77ac */ /* 0x000ee20008000a00 */
[----:B------:R-:W4:Y:S01]  /*00a0*/  LDCU.64 UR8, c[0x0][0x358] ;  /* 0x00006b00ff0877ac */ /* 0x000f220008000a00 */
[----:B-1----:R-:W-:Y:S01]  /*00b0*/  USHF.R.S32.HI UR6, URZ, 0x2, UR5 ;  /* 0x00000002ff067899 */ /* 0x002fe20008011405 */
[----:B--2---:R-:W-:Y:S02]  /*00c0*/  IMAD R4, R2, UR4, RZ ;  /* 0x0000000402047c24 */ /* 0x004fe4000f8e02ff */
[----:B------:R-:W-:Y:S01]  /*00d0*/  IMAD R16, R3, UR4, RZ ;  /* 0x0000000403107c24 */ /* 0x000fe2000f8e02ff */
[----:B------:R-:W-:Y:S01]  /*00e0*/  MOV R3, 0xff7fffff ;  /* 0xff7fffff00037802 */ /* 0x000fe20000000f00 */
[----:B------:R-:W-:Y:S01]  /*00f0*/  IMAD.WIDE R4, R4, 0x4, RZ ;  /* 0x0000000404047825 */ /* 0x000fe200078e02ff */
[----:B0-----:R-:W-:-:S02]  /*0100*/  ISETP.GE.AND P0, PT, R22, UR6, PT ;  /* 0x0000000616007c0c */ /* 0x001fc4000bf06270 */
[----:B---3--:R-:W-:-:S04]  /*0110*/  IADD3 R18, P1, PT, R4, UR10, RZ ;  /* 0x0000000a04127c10 */ /* 0x008fc8000ff3e0ff */
[----:B------:R-:W-:-:S07]  /*0120*/  IADD3.X R19, PT, PT, R5, UR11, RZ, P1, !PT ;  /* 0x0000000b05137c10 */ /* 0x000fce0008ffe4ff */
[----:B----4-:R-:W-:Y:S05]  /*0130*/  @P0 BRA `(.L_x_22) ;  /* 0x0000000400380947 */ /* 0x010fea0003800000 */
[----:B------:R-:W0:Y:S01]  /*0140*/  LDC R0, c[0x0][0x360] ;  /* 0x0000d800ff007b82 */ /* 0x000e220000000800 */
[----:B------:R-:W-:Y:S01]  /*0150*/  BSSY.RECONVERGENT B1, `(.L_x_23) ;  /* 0x0000031000017945 */ /* 0x000fe20003800200 */
[----:B------:R-:W-:Y:S01]  /*0160*/  MOV R17, R22 ;  /* 0x0000001600117202 */ /* 0x000fe20000000f00 */
[----:B0-----:R-:W0:Y:S01]  /*0170*/  I2F.U32.RP R9, R0 ;  /* 0x0000000000097306 */ /* 0x001e220000209000 */
[----:B------:R-:W-:Y:S02]  /*0180*/  IADD3 R6, PT, PT, R22, R0, RZ ;  /* 0x0000000016067210 */ /* 0x000fe40007ffe0ff */
[----:B------:R-:W-:Y:S02]  /*0190*/  ISETP.NE.U32.AND P2, PT, R0, RZ, PT ;  /* 0x000000ff0000720c */ /* 0x000fe40003f45070 */
[C---:B------:R-:W-:Y:S02]  /*01a0*/  ISETP.GE.U32.AND P0, PT, R6.reuse, UR6, PT ;  /* 0x0000000606007c0c */ /* 0x040fe4000bf06070 */
[----:B------:R-:W-:-:S02]  /*01b0*/  VIMNMX.U32 R7, PT, PT, R6, UR6, !PT ;  /* 0x0000000606077c48 */ /* 0x000fc4000ffe0000 */
[----:B------:R-:W-:-:S04]  /*01c0*/  SEL R8, RZ, 0x1, P0 ;  /* 0x00000001ff087807 */ /* 0x000fc80000000000 */
[----:B------:R-:W-:Y:S01]  /*01d0*/  IADD3 R7, PT, PT, R7, -R6, -R8 ;  /* 0x8000000607077210 */ /* 0x000fe20007ffe808 */
[----:B0-----:R-:W0:Y:S02]  /*01e0*/  MUFU.RCP R9, R9 ;  /* 0x0000000900097308 */ /* 0x001e240000001000 */
[----:B0-----:R-:W-:-:S06]  /*01f0*/  IADD3 R2, PT, PT, R9, 0xffffffe, RZ ;  /* 0x0ffffffe09027810 */ /* 0x001fcc0007ffe0ff */
[----:B------:R0:W1:Y:S02]  /*0200*/  F2I.FTZ.U32.TRUNC.NTZ R3, R2 ;  /* 0x0000000200037305 */ /* 0x000064000021f000 */
[----:B0-----:R-:W-:Y:S01]  /*0210*/  HFMA2 R2, -RZ, RZ, 0, 0 ;  /* 0x00000000ff027431 */ /* 0x001fe200000001ff */
[----:B-1----:R-:W-:-:S05]  /*0220*/  IADD3 R11, PT, PT, RZ, -R3, RZ ;  /* 0x80000003ff0b7210 */ /* 0x002fca0007ffe0ff */
[----:B------:R-:W-:-:S04]  /*0230*/  IMAD R11, R11, R0, RZ ;  /* 0x000000000b0b7224 */ /* 0x000fc800078e02ff */
[----:B------:R-:W-:-:S06]  /*0240*/  IMAD.HI.U32 R10, R3, R11, R2 ;  /* 0x0000000b030a7227 */ /* 0x000fcc00078e0002 */
[----:B------:R-:W-:-:S05]  /*0250*/  IMAD.HI.U32 R3, R10, R7, RZ ;  /* 0x000000070a037227 */ /* 0x000fca00078e00ff */
[----:B------:R-:W-:-:S05]  /*0260*/  IADD3 R2, PT, PT, -R3, RZ, RZ ;  /* 0x000000ff03027210 */ /* 0x000fca0007ffe1ff */
[----:B------:R-:W-:-:S05]  /*0270*/  IMAD R7, R0, R2, R7 ;  /* 0x0000000200077224 */ /* 0x000fca00078e0207 */
[----:B------:R-:W-:-:S13]  /*0280*/  ISETP.GE.U32.AND P0, PT, R7, R0, PT ;  /* 0x000000000700720c */ /* 0x000fda0003f06070 */
[----:B------:R-:W-:Y:S01]  /*0290*/  @P0 IMAD.IADD R7, R7, 0x1, -R0 ;  /* 0x0000000107070824 */ /* 0x000fe200078e0a00 */
[----:B------:R-:W-:-:S04]  /*02a0*/  @P0 IADD3 R3, PT, PT, R3, 0x1, RZ ;  /* 0x0000000103030810 */ /* 0x000fc80007ffe0ff */
[----:B------:R-:W-:-:S13]  /*02b0*/  ISETP.GE.U32.AND P1, PT, R7, R0, PT ;  /* 0x000000000700720c */ /* 0x000fda0003f26070 */
[----:B------:R-:W-:Y:S02]  /*02c0*/  @P1 IADD3 R3, PT, PT, R3, 0x1, RZ ;  /* 0x0000000103031810 */ /* 0x000fe40007ffe0ff */
[----:B------:R-:W-:-:S04]  /*02d0*/  @!P2 LOP3.LUT R3, RZ, R0, RZ, 0x33, !PT ;  /* 0x00000000ff03a212 */ /* 0x000fc800078e33ff */
[----:B------:R-:W-:-:S04]  /*02e0*/  IADD3 R2, PT, PT, R8, R3, RZ ;  /* 0x0000000308027210 */ /* 0x000fc80007ffe0ff */
[C---:B------:R-:W-:Y:S02]  /*02f0*/  LOP3.LUT R3, R2.reuse, 0x3, RZ, 0xc0, !PT ;  /* 0x0000000302037812 */ /* 0x040fe400078ec0ff */
[----:B------:R-:W-:Y:S02]  /*0300*/  ISETP.GE.U32.AND P1, PT, R2, 0x3, PT ;  /* 0x000000030200780c */ /* 0x000fe40003f26070 */
[----:B------:R-:W-:Y:S02]  /*0310*/  ISETP.NE.AND P0, PT, R3, 0x3, PT ;  /* 0x000000030300780c */ /* 0x000fe40003f05270 */
[----:B------:R-:W-:-:S11]  /*0320*/  MOV R3, 0xff7fffff ;  /* 0xff7fffff00037802 */ /* 0x000fd60000000f00 */
[----:B------:R-:W-:Y:S05]  /*0330*/  @!P0 BRA `(.L_x_24) ;  /* 0x0000000000488947 */ /* 0x000fea0003800000 */
[----:B------:R-:W-:Y:S01]  /*0340*/  IMAD.WIDE.U32 R4, R22, 0x10, R4 ;  /* 0x0000001016047825 */ /* 0x000fe200078e0004 */
[----:B------:R-:W-:Y:S02]  /*0350*/  IADD3 R2, PT, PT, R2, 0x1, RZ ;  /* 0x0000000102027810 */ /* 0x000fe40007ffe0ff */
[----:B------:R-:W-:Y:S01]  /*0360*/  MOV R17, R22 ;  /* 0x0000001600117202 */ /* 0x000fe20000000f00 */
[----:B------:R-:W-:Y:S01]  /*0370*/  IMAD.MOV.U32 R3, RZ, RZ, -0x800001 ;  /* 0xff7fffffff037424 */ /* 0x000fe200078e00ff */
[----:B------:R-:W-:Y:S02]  /*0380*/  IADD3 R8, P0, PT, R4, UR10, RZ ;  /* 0x0000000a04087c10 */ /* 0x000fe4000ff1e0ff */
[----:B------:R-:W-:Y:S02]  /*0390*/  LOP3.LUT R2, R2, 0x3, RZ, 0xc0, !PT ;  /* 0x0000000302027812 */ /* 0x000fe400078ec0ff */
[----:B------:R-:W-:Y:S02]  /*03a0*/  IADD3.X R9, PT, PT, R5, UR11, RZ, P0, !PT ;  /* 0x0000000b05097c10 */ /* 0x000fe400087fe4ff */
[----:B------:R-:W-:-:S07]  /*03b0*/  IADD3 R2, PT, PT, -R2, RZ, RZ ;  /* 0x000000ff02027210 */ /* 0x000fce0007ffe1ff */
.L_x_25:
[----:B------:R-:W-:Y:S02]  /*03c0*/  MOV R10, R8 ;  /* 0x00000008000a7202 */ /* 0x000fe40000000f00 */
[----:B------:R-:W-:-:S05]  /*03d0*/  MOV R11, R9 ;  /* 0x00000009000b7202 */ /* 0x000fca0000000f00 */
[----:B------:R-:W2:Y:S01]  /*03e0*/  LDG.E.128.CONSTANT R4, desc[UR8][R10.64] ;  /* 0x000000080a047981 */ /* 0x000ea2000c1e9d00 */
[----:B------:R-:W-:Y:S01]  /*03f0*/  IADD3 R2, PT, PT, R2, 0x1, RZ ;  /* 0x0000000102027810 */ /* 0x000fe20007ffe0ff */
[C---:B------:R-:W-:Y:S01]  /*0400*/  IMAD.WIDE.U32 R8, R0.reuse, 0x10, R10 ;  /* 0x0000001000087825 */ /* 0x040fe200078e000a */
[----:B------:R-:W-:Y:S02]  /*0410*/  IADD3 R17, PT, PT, R0, R17, RZ ;  /* 0x0000001100117210 */ /* 0x000fe40007ffe0ff */
[----:B------:R-:W-:Y:S02]  /*0420*/  ISETP.NE.AND P0, PT, R2, RZ, PT ;  /* 0x000000ff0200720c */ /* 0x000fe40003f05270 */
[----:B--2---:R-:W-:-:S04]  /*0430*/  FMNMX3 R3, R3, R4, R5, !PT ;  /* 0x0000000403037276 */ /* 0x004fc80007800005 */
[----:B------:R-:W-:-:S07]  /*0440*/  FMNMX3 R3, R3, R6, R7, !PT ;  /* 0x0000000603037276 */ /* 0x000fce0007800007 */
[----:B------:R-:W-:Y:S05]  /*0450*/  @P0 BRA `(.L_x_25) ;  /* 0xfffffffc00d80947 */ /* 0x000fea000383ffff */
.L_x_24:
[----:B------:R-:W-:Y:S05]  /*0460*/  BSYNC.RECONVERGENT B1 ;  /* 0x0000000000017941 */ /* 0x000fea0003800200 */
.L_x_23:
[----:B------:R-:W-:Y:S05]  /*0470*/  @!P1 BRA `(.L_x_22) ;  /* 0x0000000000689947 */ /* 0x000fea0003800000 */
[C-C-:B------:R-:W-:Y:S01]  /*0480*/  IMAD R21, R0.reuse, 0x2, R17.reuse ;  /* 0x0000000200157824 */ /* 0x140fe200078e0211 */
[----:B------:R-:W-:Y:S01]  /*0490*/  IADD3 R29, PT, PT, R17, R0, RZ ;  /* 0x00000000111d7210 */ /* 0x000fe20007ffe0ff */
[----:B------:R-:W-:-:S07]  /*04a0*/  IMAD R23, R0, 0x3, R17 ;  /* 0x0000000300177824 */ /* 0x000fce00078e0211 */
.L_x_26:
[----:B------:R-:W-:-:S04]  /*04b0*/  IMAD.WIDE.U32 R4, R17, 0x10, R18 ;  /* 0x0000001011047825 */ /* 0x000fc800078e0012 */
[--C-:B------:R-:W-:Y:S02]  /*04c0*/  IMAD.WIDE.U32 R8, R29, 0x10, R18.reuse ;  /* 0x000000101d087825 */ /* 0x100fe400078e0012 */
[----:B------:R-:W2:Y:S02]  /*04d0*/  LDG.E.128.CONSTANT R4, desc[UR8][R4.64] ;  /* 0x0000000804047981 */ /* 0x000ea4000c1e9d00 */
[--C-:B------:R-:W-:Y:S02]  /*04e0*/  IMAD.WIDE.U32 R12, R21, 0x10, R18.reuse ;  /* 0x00000010150c7825 */ /* 0x100fe400078e0012 */
[----:B------:R-:W3:Y:S02]  /*04f0*/  LDG.E.128.CONSTANT R8, desc[UR8][R8.64] ;  /* 0x0000000808087981 */ /* 0x000ee4000c1e9d00 */
[----:B------:R-:W-:Y:S02]  /*0500*/  IMAD.WIDE.U32 R24, R23, 0x10, R18 ;  /* 0x0000001017187825 */ /* 0x000fe400078e0012 */
[----:B------:R-:W4:Y:S04]  /*0510*/  LDG.E.128.CONSTANT R12, desc[UR8][R12.64] ;  /* 0x000000080c0c7981 */ /* 0x000f28000c1e9d00 */
[----:B------:R-:W5:Y:S01]  /*0520*/  LDG.E.128.CONSTANT R24, desc[UR8][R24.64] ;  /* 0x0000000818187981 */ /* 0x000f62000c1e9d00 */
[----:B------:R-:W-:-:S02]  /*0530*/  IADD3 R17, PT, PT, R0, R17, R0 ;  /* 0x0000001100117210 */ /* 0x000fc40007ffe000 */
[C---:B------:R-:W-:Y:S02]  /*0540*/  LEA R29, R0.reuse, R29, 0x2 ;  /* 0x0000001d001d7211 */ /* 0x040fe400078e10ff */
[C---:B------:R-:W-:Y:S02]  /*0550*/  IADD3 R17, PT, PT, R0.reuse, R17, R0 ;  /* 0x0000001100117210 */ /* 0x040fe40007ffe000 */
[C---:B------:R-:W-:Y:S02]  /*0560*/  LEA R21, R0.reuse, R21, 0x2 ;  /* 0x0000001500157211 */ /* 0x040fe400078e10ff */
[----:B------:R-:W-:Y:S02]  /*0570*/  ISETP.GE.AND P0, PT, R17, UR6, PT ;  /* 0x0000000611007c0c */ /* 0x000fe4000bf06270 */
[----:B------:R-:W-:Y:S02]  /*0580*/  LEA R23, R0, R23, 0x2 ;  /* 0x0000001700177211 */ /* 0x000fe400078e10ff */
[----:B--2---:R-:W-:-:S04]  /*0590*/  FMNMX3 R3, R3, R4, R5, !PT ;  /* 0x0000000403037276 */ /* 0x004fc80007800005 */
[----:B------:R-:W-:-:S04]  /*05a0*/  FMNMX3 R3, R3, R6, R7, !PT ;  /* 0x0000000603037276 */ /* 0x000fc80007800007 */
[----:B---3--:R-:W-:-:S04]  /*05b0*/  FMNMX3 R3, R3, R8, R9, !PT ;  /* 0x0000000803037276 */ /* 0x008fc80007800009 */
[----:B------:R-:W-:-:S04]  /*05c0*/  FMNMX3 R3, R3, R10, R11, !PT ;  /* 0x0000000a03037276 */ /* 0x000fc8000780000b */
[----:B----4-:R-:W-:-:S04]  /*05d0*/  FMNMX3 R3, R3, R12, R13, !PT ;  /* 0x0000000c03037276 */ /* 0x010fc8000780000d */
[----:B------:R-:W-:-:S04]  /*05e0*/  FMNMX3 R3, R3, R14, R15, !PT ;  /* 0x0000000e03037276 */ /* 0x000fc8000780000f */
[----:B-----5:R-:W-:-:S04]  /*05f0*/  FMNMX3 R3, R3, R24, R25, !PT ;  /* 0x0000001803037276 */ /* 0x020fc80007800019 */
[----:B------:R-:W-:Y:S01]  /*0600*/  FMNMX3 R3, R3, R26, R27, !PT ;  /* 0x0000001a03037276 */ /* 0x000fe2000780001b */
[----:B------:R-:W-:Y:S06]  /*0610*/  @!P0 BRA `(.L_x_26) ;  /* 0xfffffffc00a48947 */ /* 0x000fec000383ffff */
.L_x_22:
[----:B------:R-:W-:Y:S05]  /*0620*/  BSYNC.RECONVERGENT B0 ;  /* 0x0000000000007941 */ /* 0x000fea0003800200 */
.L_x_21:
[----:B------:R-:W-:Y:S01]  /*0630*/  ULOP3.LUT UR4, UR5, 0xfffffffc, URZ, 0xc0, !UPT ;  /* 0xfffffffc05047892 */ /* 0x000fe2000f8ec0ff */
[----:B------:R-:W-:Y:S05]  /*0640*/  BSSY.RECONVERGENT B0, `(.L_x_27) ;  /* 0x000000c000007945 */ /* 0x000fea0003800200 */
[----:B------:R-:W-:-:S04]  /*0650*/  IADD3 R6, PT, PT, R22, UR4, RZ ;  /* 0x0000000416067c10 */ /* 0x000fc8000fffe0ff */
[----:B------:R-:W-:-:S13]  /*0660*/  ISETP.GE.AND P0, PT, R6, UR5, PT ;  /* 0x0000000506007c0c */ /* 0x000fda000bf06270 */
[----:B------:R-:W-:Y:S05]  /*0670*/  @P0 BRA `(.L_x_28) ;  /* 0x0000000000200947 */ /* 0x000fea0003800000 */
[----:B------:R-:W0:Y:S01]  /*0680*/  LDC R0, c[0x0][0x360] ;  /* 0x0000d800ff007b82 */ /* 0x000e220000000800 */
[----:B------:R-:W-:-:S07]  /*0690*/  MOV R7, R6 ;  /* 0x0000000600077202 */ /* 0x000fce0000000f00 */
.L_x_29:
[----:B------:R-:W-:-:S06]  /*06a0*/  IMAD.WIDE R4, R7, 0x4, R18 ;  /* 0x0000000407047825 */ /* 0x000fcc00078e0212 */
[----:B------:R-:W2:Y:S01]  /*06b0*/  LDG.E.CONSTANT R4, desc[UR8][R4.64] ;  /* 0x0000000804047981 */ /* 0x000ea2000c1e9900 */
[----:B0-----:R-:W-:-:S05]  /*06c0*/  IMAD.IADD R7, R0, 0x1, R7 ;  /* 0x0000000100077824 */ /* 0x001fca00078e0207 */
[----:B------:R-:W-:Y:S02]  /*06d0*/  ISETP.GE.AND P0, PT, R7, UR5, PT ;  /* 0x0000000507007c0c */ /* 0x000fe4000bf06270 */
[----:B--2---:R-:W-:-:S11]  /*06e0*/  FMNMX R3, R4, R3, !PT ;  /* 0x0000000304037209 */ /* 0x004fd60007800000 */
[----:B------:R-:W-:Y:S05]  /*06f0*/  @!P0 BRA `(.L_x_29) ;  /* 0xfffffffc00e88947 */ /* 0x000fea000383ffff */
.L_x_28:
[----:B------:R-:W-:Y:S05]  /*0700*/  BSYNC.RECONVERGENT B0 ;  /* 0x0000000000007941 */ /* 0x000fea0003800200 */
.L_x_27:
[----:B------:R-:W0:Y:S01]  /*0710*/  S2UR UR5, SR_CgaCtaId ;  /* 0x00000000000579c3 */ /* 0x000e220000008800 */
[----:B------:R-:W-:-:S07]  /*0720*/  UMOV UR4, 0x400 ;  /* 0x0000040000047882 */ /* 0x000fce0000000000 */
[----:B------:R-:W1:Y:S01]  /*0730*/  LDC R4, c[0x0][0x360] ;  /* 0x0000d800ff047b82 */ /* 0x000e620000000800 */
[----:B0-----:R-:W-:-:S06]  /*0740*/  ULEA UR4, UR5, UR4, 0x18 ;  /* 0x0000000405047291 */ /* 0x001fcc000f8ec0ff */
[----:B------:R-:W-:Y:S02]  /*0750*/  LEA R0, R22, UR4, 0x2 ;  /* 0x0000000416007c11 */ /* 0x000fe4000f8e10ff */
[----:B-1----:R-:W-:-:S03]  /*0760*/  ISETP.GE.U32.AND P0, PT, R4, 0x2, PT ;  /* 0x000000020400780c */ /* 0x002fc60003f06070 */
[----:B------:R0:W-:Y:S01]  /*0770*/  STS [R0], R3 ;  /* 0x0000000300007388 */ /* 0x0001e20000000800 */
[----:B------:R-:W-:Y:S09]  /*0780*/  BAR.SYNC.DEFER_BLOCKING 0x0 ;  /* 0x0000000000007b1d */ /* 0x000ff20000010000 */
[----:B0-----:R-:W-:Y:S05]  /*0790*/  @!P0 BRA `(.L_x_30) ;  /* 0x0000000000308947 */ /* 0x001fea0003800000 */
[----:B------:R-:W-:-:S07]  /*07a0*/  MOV R2, R4 ;  /* 0x0000000400027202 */ /* 0x000fce0000000f00 */
.L_x_31:
[----:B------:R-:W-:-:S04]  /*07b0*/  SHF.R.U32.HI R7, RZ, 0x1, R2 ;  /* 0x00000001ff077819 */ /* 0x000fc80000011602 */
[----:B------:R-:W-:-:S13]  /*07c0*/  ISETP.GE.U32.AND P0, PT, R22, R7, PT ;  /* 0x000000071600720c */ /* 0x000fda0003f06070 */
[----:B------:R-:W-:Y:S01]  /*07d0*/  @!P0 LEA R5, R7, R0, 0x2 ;  /* 0x0000000007058211 */ /* 0x000fe200078e10ff */
[----:B------:R-:W-:Y:S04]  /*07e0*/  @!P0 LDS R3, [R0] ;  /* 0x0000000000038984 */ /* 0x000fe80000000800 */
[----:B------:R-:W0:Y:S02]  /*07f0*/  @!P0 LDS R8, [R5] ;  /* 0x0000000005088984 */ /* 0x000e240000000800 */
[----:B0-----:R-:W-:-:S05]  /*0800*/  @!P0 FMNMX R3, R3, R8, !PT ;  /* 0x0000000803038209 */ /* 0x001fca0007800000 */
[----:B------:R0:W-:Y:S01]  /*0810*/  @!P0 STS [R0], R3 ;  /* 0x0000000300008388 */ /* 0x0001e20000000800 */
[----:B------:R-:W-:Y:S01]  /*0820*/  BAR.SYNC.DEFER_BLOCKING 0x0 ;  /* 0x0000000000007b1d */ /* 0x000fe20000010000 */
[----:B------:R-:W-:Y:S02]  /*0830*/  ISETP.GT.U32.AND P0, PT, R2, 0x3, PT ;  /* 0x000000030200780c */ /* 0x000fe40003f04070 */
[----:B------:R-:W-:-:S11]  /*0840*/  MOV R2, R7 ;  /* 0x0000000700027202 */ /* 0x000fd60000000f00 */
[----:B0-----:R-:W-:Y:S05]  /*0850*/  @P0 BRA `(.L_x_31) ;  /* 0xfffffffc00d40947 */ /* 0x001fea000383ffff */
.L_x_30:
[----:B------:R-:W0:Y:S01]  /*0860*/  S2UR UR5, SR_CgaCtaId ;  /* 0x00000000000579c3 */ /* 0x000e220000008800 */
[----:B------:R-:W-:Y:S01]  /*0870*/  UMOV UR4, 0x400 ;  /* 0x0000040000047882 */ /* 0x000fe20000000000 */
[----:B------:R-:W-:Y:S01]  /*0880*/  ISETP.GE.AND P0, PT, R22, UR6, PT ;  /* 0x0000000616007c0c */ /* 0x000fe2000bf06270 */
[----:B------:R-:W-:Y:S01]  /*0890*/  IMAD.WIDE R16, R16, 0x4, RZ ;  /* 0x0000000410107825 */ /* 0x000fe200078e02ff */
[----:B------:R-:W-:Y:S03]  /*08a0*/  BSSY.RECONVERGENT B0, `(.L_x_32) ;  /* 0x00000b8000007945 */ /* 0x000fe60003800200 */
[----:B------:R-:W-:Y:S01]  /*08b0*/  HFMA2 R3, -RZ, RZ, 0, 0 ;  /* 0x00000000ff037431 */ /* 0x000fe200000001ff */
[----:B0-----:R-:W-:-:S09]  /*08c0*/  ULEA UR4, UR5, UR4, 0x18 ;  /* 0x0000000405047291 */ /* 0x001fd2000f8ec0ff */
[----:B------:R-:W0:Y:S02]  /*08d0*/  LDS R2, [UR4] ;  /* 0x00000004ff027984 */ /* 0x000e240008000800 */
[----:B------:R-:W1:Y:S01]  /*08e0*/  LDCU.64 UR4, c[0x0][0x388] ;  /* 0x00007100ff0477ac */ /* 0x000e620008000a00 */
[----:B------:R-:W-:Y:S01]  /*08f0*/  BAR.SYNC.DEFER_BLOCKING 0x0 ;  /* 0x0000000000007b1d */ /* 0x000fe20000010000 */
[----:B-1----:R-:W-:-:S04]  /*0900*/  IADD3 R24, P1, PT, R16, UR4, RZ ;  /* 0x0000000410187c10 */ /* 0x002fc8000ff3e0ff */
[----:B------:R-:W-:Y:S01]  /*0910*/  IADD3.X R25, PT, PT, R17, UR5, RZ, P1, !PT ;  /* 0x0000000511197c10 */ /* 0x000fe20008ffe4ff */
[----:B------:R-:W-:Y:S08]  /*0920*/  @P0 BRA `(.L_x_33) ;  /* 0x0000000800bc0947 */ /* 0x000ff00003800000 */
[----:B------:R-:W1:Y:S01]  /*0930*/  I2F.U32.RP R5, R4 ;  /* 0x0000000400057306 */ /* 0x000e620000209000 */
[----:B------:R-:W-:Y:S01]  /*0940*/  IMAD.IADD R7, R22, 0x1, R4 ;  /* 0x0000000116077824 */ /* 0x000fe200078e0204 */
[----:B------:R-:W-:Y:S01]  /*0950*/  ISETP.NE.U32.AND P2, PT, R4, RZ, PT ;  /* 0x000000ff0400720c */ /* 0x000fe20003f45070 */
[----:B------:R-:W-:Y:S03]  /*0960*/  BSSY.RECONVERGENT B1, `(.L_x_34) ;  /* 0x000004b000017945 */ /* 0x000fe60003800200 */
[C---:B------:R-:W-:Y:S02]  /*0970*/  ISETP.GE.AND P0, PT, R7.reuse, UR6, PT ;  /* 0x0000000607007c0c */ /* 0x040fe4000bf06270 */
[----:B------:R-:W-:Y:S02]  /*0980*/  VIMNMX R10, PT, PT, R7, UR6, !PT ;  /* 0x00000006070a7c48 */ /* 0x000fe4000ffe0100 */
[----:B------:R-:W-:Y:S01]  /*0990*/  SEL R3, RZ, 0x1, P0 ;  /* 0x00000001ff037807 */ /* 0x000fe20000000000 */
[----:B-1----:R-:W1:Y:S02]  /*09a0*/  MUFU.RCP R5, R5 ;  /* 0x0000000500057308 */ /* 0x002e640000001000 */
[----:B-1----:R-:W-:-:S02]  /*09b0*/  IADD3 R8, PT, PT, R5, 0xffffffe, RZ ;  /* 0x0ffffffe05087810 */ /* 0x002fc40007ffe0ff */
[----:B------:R-:W-:-:S04]  /*09c0*/  IADD3 R5, PT, PT, R10, -R7, -R3 ;  /* 0x800000070a057210 */ /* 0x000fc80007ffe803 */
[----:B------:R1:W2:Y:S02]  /*09d0*/  F2I.FTZ.U32.TRUNC.NTZ R9, R8 ;  /* 0x0000000800097305 */ /* 0x0002a4000021f000 */
[----:B-1----:R-:W-:Y:S02]  /*09e0*/  MOV R8, RZ ;  /* 0x000000ff00087202 */ /* 0x002fe40000000f00 */
[----:B--2---:R-:W-:-:S05]  /*09f0*/  IADD3 R11, PT, PT, RZ, -R9, RZ ;  /* 0x80000009ff0b7210 */ /* 0x004fca0007ffe0ff */
[----:B------:R-:W-:-:S04]  /*0a00*/  IMAD R11, R11, R4, RZ ;  /* 0x000000040b0b7224 */ /* 0x000fc800078e02ff */
[----:B------:R-:W-:-:S06]  /*0a10*/  IMAD.HI.U32 R12, R9, R11, R8 ;  /* 0x0000000b090c7227 */ /* 0x000fcc00078e0008 */
[----:B------:R-:W-:-:S05]  /*0a20*/  IMAD.HI.U32 R12, R12, R5, RZ ;  /* 0x000000050c0c7227 */ /* 0x000fca00078e00ff */
[----:B------:R-:W-:-:S05]  /*0a30*/  IADD3 R8, PT, PT, -R12, RZ, RZ ;  /* 0x000000ff0c087210 */ /* 0x000fca0007ffe1ff */
[----:B------:R-:W-:-:S05]  /*0a40*/  IMAD R5, R4, R8, R5 ;  /* 0x0000000804057224 */ /* 0x000fca00078e0205 */
[----:B------:R-:W-:-:S13]  /*0a50*/  ISETP.GE.U32.AND P0, PT, R5, R4, PT ;  /* 0x000000040500720c */ /* 0x000fda0003f06070 */
[-C--:B------:R-:W-:Y:S02]  /*0a60*/  @P0 IADD3 R5, PT, PT, R5, -R4.reuse, RZ ;  /* 0x8000000405050210 */ /* 0x080fe40007ffe0ff */
[----:B------:R-:W-:Y:S02]  /*0a70*/  @P0 IADD3 R12, PT, PT, R12, 0x1, RZ ;  /* 0x000000010c0c0810 */ /* 0x000fe40007ffe0ff */
[----:B------:R-:W-:-:S13]  /*0a80*/  ISETP.GE.U32.AND P1, PT, R5, R4, PT ;  /* 0x000000040500720c */ /* 0x000fda0003f26070 */
[----:B------:R-:W-:Y:S02]  /*0a90*/  @P1 IADD3 R12, PT, PT, R12, 0x1, RZ ;  /* 0x000000010c0c1810 */ /* 0x000fe40007ffe0ff */
[----:B------:R-:W-:-:S04]  /*0aa0*/  @!P2 LOP3.LUT R12, RZ, R4, RZ, 0x33, !PT ;  /* 0x00000004ff0ca212 */ /* 0x000fc800078e33ff */
[----:B------:R-:W-:-:S04]  /*0ab0*/  IADD3 R3, PT, PT, R3, R12, RZ ;  /* 0x0000000c03037210 */ /* 0x000fc80007ffe0ff */
[C---:B------:R-:W-:Y:S02]  /*0ac0*/  LOP3.LUT R5, R3.reuse, 0x1, RZ, 0xc0, !PT ;  /* 0x0000000103057812 */ /* 0x040fe400078ec0ff */
[----:B------:R-:W-:Y:S01]  /*0ad0*/  ISETP.NE.AND P1, PT, R3, RZ, PT ;  /* 0x000000ff0300720c */ /* 0x000fe20003f25270 */
[----:B------:R-:W-:Y:S01]  /*0ae0*/  IMAD.MOV.U32 R3, RZ, RZ, RZ ;  /* 0x000000ffff037224 */ /* 0x000fe200078e00ff */
[----:B------:R-:W-:Y:S02]  /*0af0*/  ISETP.NE.U32.AND P0, PT, R5, 0x1, PT ;  /* 0x000000010500780c */ /* 0x000fe40003f05070 */
[----:B------:R-:W-:-:S11]  /*0b00*/  MOV R5, R22 ;  /* 0x0000001600057202 */ /* 0x000fd60000000f00 */
[----:B------:R-:W-:Y:S05]  /*0b10*/  @!P0 BRA `(.L_x_35) ;  /* 0x0000000000bc8947 */ /* 0x000fea0003800000 */
[----:B------:R-:W-:-:S05]  /*0b20*/  IMAD.WIDE.U32 R14, R22, 0x10, R18 ;  /* 0x00000010160e7825 */ /* 0x000fca00078e0012 */
[----:B------:R-:W0:Y:S01]  /*0b30*/  LDG.E.128.CONSTANT R8, desc[UR8][R14.64] ;  /* 0x000000080e087981 */ /* 0x000e22000c1e9d00 */
[----:B------:R-:W-:Y:S01]  /*0b40*/  HFMA2 R5, -RZ, RZ, 3.7421875, 0 ;  /* 0x437c0000ff057431 */ /* 0x000fe200000001ff */
[----:B------:R-:W-:Y:S01]  /*0b50*/  MOV R3, 0x3bbb989d ;  /* 0x3bbb989d00037802 */ /* 0x000fe20000000f00 */
[C---:B0-----:R-:W-:Y:S01]  /*0b60*/  FADD R20, -R2.reuse, R8 ;  /* 0x0000000802147221 */ /* 0x041fe20000000100 */
[C---:B------:R-:W-:Y:S01]  /*0b70*/  FADD R12, -R2.reuse, R9 ;  /* 0x00000009020c7221 */ /* 0x040fe20000000100 */
[C---:B------:R-:W-:Y:S01]  /*0b80*/  FADD R10, -R2.reuse, R10 ;  /* 0x0000000a020a7221 */ /* 0x040fe20000000100 */
[----:B------:R-:W-:Y:S01]  /*0b90*/  FADD R14, -R2, R11 ;  /* 0x0000000b020e7221 */ /* 0x000fe20000000100 */
[-C--:B------:R-:W-:Y:S01]  /*0ba0*/  FFMA.SAT R8, R20, R3.reuse, 0.5 ;  /* 0x3f00000014087423 */ /* 0x080fe20000002003 */
[----:B------:R-:W-:-:S03]  /*0bb0*/  FFMA.SAT R26, R12, R3, 0.5 ;  /* 0x3f0000000c1a7423 */ /* 0x000fc60000002003 */
[-C--:B------:R-:W-:Y:S01]  /*0bc0*/  FFMA.RM R8, R8, R5.reuse, 12582913 ;  /* 0x4b40000108087423 */ /* 0x080fe20000004005 */
[----:B------:R-:W-:Y:S01]  /*0bd0*/  FFMA.RM R9, R26, R5, 12582913 ;  /* 0x4b4000011a097423 */ /* 0x000fe20000004005 */
[----:B------:R-:W-:Y:S02]  /*0be0*/  FFMA.SAT R26, R10, R3, 0.5 ;  /* 0x3f0000000a1a7423 */ /* 0x000fe40000002003 */
[----:B------:R-:W-:Y:S01]  /*0bf0*/  FADD R13, R8, -12583039 ;  /* 0xcb40007f080d7421 */ /* 0x000fe20000000000 */
[----:B------:R-:W-:Y:S01]  /*0c00*/  FADD R15, R9, -12583039 ;  /* 0xcb40007f090f7421 */ /* 0x000fe20000000000 */
[----:B------:R-:W-:Y:S01]  /*0c10*/  FFMA.RM R11, R26, R5, 12582913 ;  /* 0x4b4000011a0b7423 */ /* 0x000fe20000004005 */
[----:B------:R-:W-:Y:S01]  /*0c20*/  SHF.L.U32 R8, R8, 0x17, RZ ;  /* 0x0000001708087819 */ /* 0x000fe200000006ff */
[----:B------:R-:W-:Y:S01]  /*0c30*/  FFMA R13, R20, 1.4426950216293334961, -R13 ;  /* 0x3fb8aa3b140d7823 */ /* 0x000fe2000000080d */
[----:B------:R-:W-:Y:S01]  /*0c40*/  FFMA R15, R12, 1.4426950216293334961, -R15 ;  /* 0x3fb8aa3b0c0f7823 */ /* 0x000fe2000000080f */
[C---:B------:R-:W-:Y:S01]  /*0c50*/  FADD R21, R11.reuse, -12583039 ;  /* 0xcb40007f0b157421 */ /* 0x040fe20000000000 */
[----:B------:R-:W-:Y:S01]  /*0c60*/  SHF.L.U32 R11, R11, 0x17, RZ ;  /* 0x000000170b0b7819 */ /* 0x000fe200000006ff */
[----:B------:R-:W-:Y:S01]  /*0c70*/  FFMA R13, R20, 1.925963033500011079e-08, R13 ;  /* 0x32a57060140d7823 */ /* 0x000fe2000000000d */
[----:B------:R-:W-:Y:S01]  /*0c80*/  FFMA.SAT R20, R14, R3, 0.5 ;  /* 0x3f0000000e147423 */ /* 0x000fe20000002003 */
[----:B------:R-:W-:Y:S01]  /*0c90*/  FFMA R3, R12, 1.925963033500011079e-08, R15 ;  /* 0x32a570600c037823 */ /* 0x000fe2000000000f */
[----:B------:R-:W-:-:S02]  /*0ca0*/  FFMA R21, R10, 1.4426950216293334961, -R21 ;  /* 0x3fb8aa3b0a157823 */ /* 0x000fc40000000815 */
[----:B------:R-:W-:Y:S01]  /*0cb0*/  FFMA.RM R5, R20, R5, 12582913 ;  /* 0x4b40000114057423 */ /* 0x000fe20000004005 */
[----:B------:R-:W0:Y:S01]  /*0cc0*/  MUFU.EX2 R13, R13 ;  /* 0x0000000d000d7308 */ /* 0x000e220000000800 */
[----:B------:R-:W-:Y:S01]  /*0cd0*/  FFMA R21, R10, 1.925963033500011079e-08, R21 ;  /* 0x32a570600a157823 */ /* 0x000fe20000000015 */
[----:B------:R-:W-:Y:S01]  /*0ce0*/  SHF.L.U32 R10, R9, 0x17, RZ ;  /* 0x00000017090a7819 */ /* 0x000fe200000006ff */
[C---:B------:R-:W-:Y:S01]  /*0cf0*/  FADD R15, R5.reuse, -12583039 ;  /* 0xcb40007f050f7421 */ /* 0x040fe20000000000 */
[----:B------:R-:W-:-:S03]  /*0d00*/  IMAD.SHL.U32 R5, R5, 0x800000, RZ ;  /* 0x0080000005057824 */ /* 0x000fc600078e00ff */
[C---:B------:R-:W-:Y:S01]  /*0d10*/  FFMA R15, R14.reuse, 1.4426950216293334961, -R15 ;  /* 0x3fb8aa3b0e0f7823 */ /* 0x040fe2000000080f */
[----:B------:R-:W1:Y:S03]  /*0d20*/  MUFU.EX2 R3, R3 ;  /* 0x0000000300037308 */ /* 0x000e660000000800 */
[----:B------:R-:W-:-:S05]  /*0d30*/  FFMA R15, R14, 1.925963033500011079e-08, R15 ;  /* 0x32a570600e0f7823 */ /* 0x000fca000000000f */
[----:B------:R-:W2:Y:S01]  /*0d40*/  MUFU.EX2 R12, R21 ;  /* 0x00000015000c7308 */ /* 0x000ea20000000800 */
[----:B0-----:R-:W-:-:S07]  /*0d50*/  FMUL R8, R8, R13 ;  /* 0x0000000d08087220 */ /* 0x001fce0000400000 */
[----:B------:R-:W0:Y:S01]  /*0d60*/  MUFU.EX2 R14, R15 ;  /* 0x0000000f000e7308 */ /* 0x000e220000000800 */
[----:B-1----:R-:W-:-:S04]  /*0d70*/  FMUL R9, R10, R3 ;  /* 0x000000030a097220 */ /* 0x002fc80000400000 */
[----:B------:R-:W-:Y:S01]  /*0d80*/  FADD R3, R8, R9 ;  /* 0x0000000908037221 */ /* 0x000fe20000000000 */
[----:B--2---:R-:W-:Y:S01]  /*0d90*/  FMUL R10, R11, R12 ;  /* 0x0000000c0b0a7220 */ /* 0x004fe20000400000 */
[----:B------:R-:W-:-:S04]  /*0da0*/  IMAD.WIDE.U32 R12, R22, 0x10, R24 ;  /* 0x00000010160c7825 */ /* 0x000fc800078e0018 */
[----:B0-----:R-:W-:Y:S01]  /*0db0*/  FMUL R11, R5, R14 ;  /* 0x0000000e050b7220 */ /* 0x001fe20000400000 */
[----:B------:R-:W-:Y:S01]  /*0dc0*/  FADD R14, R10, R3 ;  /* 0x000000030a0e7221 */ /* 0x000fe20000000000 */
[----:B------:R-:W-:-:S03]  /*0dd0*/  MOV R5, R7 ;  /* 0x0000000700057202 */ /* 0x000fc60000000f00 */
[----:B------:R1:W-:Y:S01]  /*0de0*/  STG.E.128 desc[UR8][R12.64], R8 ;  /* 0x000000080c007986 */ /* 0x0003e2000c101d08 */
[----:B------:R-:W-:-:S04]  /*0df0*/  FADD R14, R11, R14 ;  /* 0x0000000e0b0e7221 */ /* 0x000fc80000000000 */
[----:B------:R-:W-:-:S07]  /*0e00*/  FADD R3, RZ, R14 ;  /* 0x0000000eff037221 */ /* 0x000fce0000000000 */
.L_x_35:
[----:B------:R-:W-:Y:S05]  /*0e10*/  BSYNC.RECONVERGENT B1 ;  /* 0x0000000000017941 */ /* 0x000fea0003800200 */
.L_x_34:
[----:B------:R-:W-:Y:S05]  /*0e20*/  @!P1 BRA `(.L_x_33) ;  /* 0x00000004007c9947 */ /* 0x000fea0003800000 */
[----:B------:R-:W-:-:S07]  /*0e30*/  IADD3 R7, PT, PT, R5, R4, RZ ;  /* 0x0000000405077210 */ /* 0x000fce0007ffe0ff */
.L_x_36:
[----:B-1----:R-:W-:-:S06]  /*0e40*/  IMAD.WIDE.U32 R10, R5, 0x10, R18 ;  /* 0x00000010050a7825 */ /* 0x002fcc00078e0012 */
[----:B------:R-:W0:Y:S01]  /*0e50*/  LDG.E.128.CONSTANT R8, desc[UR8][R10.64] ;  /* 0x000000080a087981 */ /* 0x000e22000c1e9d00 */
[----:B--2---:R-:W-:Y:S01]  /*0e60*/  HFMA2 R20, -RZ, RZ, 0.96630859375, -0.0022525787353515625 ;  /* 0x3bbb989dff147431 */ /* 0x004fe200000001ff */
[----:B------:R-:W-:Y:S01]  /*0e70*/  MOV R21, 0x437c0000 ;  /* 0x437c000000157802 */ /* 0x000fe20000000f00 */
[C---:B0-----:R-:W-:Y:S01]  /*0e80*/  FADD R15, -R2.reuse, R8 ;  /* 0x00000008020f7221 */ /* 0x041fe20000000100 */
[C---:B------:R-:W-:Y:S01]  /*0e90*/  FADD R27, -R2.reuse, R9 ;  /* 0x00000009021b7221 */ /* 0x040fe20000000100 */
[C---:B------:R-:W-:Y:S01]  /*0ea0*/  FADD R23, -R2.reuse, R10 ;  /* 0x0000000a02177221 */ /* 0x040fe20000000100 */
[----:B------:R-:W-:Y:S01]  /*0eb0*/  FADD R13, -R2, R11 ;  /* 0x0000000b020d7221 */ /* 0x000fe20000000100 */
[-C--:B------:R-:W-:Y:S01]  /*0ec0*/  FFMA.SAT R8, R15, R20.reuse, 0.5 ;  /* 0x3f0000000f087423 */ /* 0x080fe20000002014 */
[-C--:B------:R-:W-:Y:S02]  /*0ed0*/  FFMA.SAT R14, R27, R20.reuse, 0.5 ;  /* 0x3f0000001b0e7423 */ /* 0x080fe40000002014 */
[-C--:B------:R-:W-:Y:S01]  /*0ee0*/  FFMA.SAT R26, R13, R20.reuse, 0.5 ;  /* 0x3f0000000d1a7423 */ /* 0x080fe20000002014 */
[-C--:B------:R-:W-:Y:S01]  /*0ef0*/  FFMA.RM R8, R8, R21.reuse, 12582913 ;  /* 0x4b40000108087423 */ /* 0x080fe20000004015 */
[-C--:B------:R-:W-:Y:S01]  /*0f00*/  FFMA.RM R9, R14, R21.reuse, 12582913 ;  /* 0x4b4000010e097423 */ /* 0x080fe20000004015 */
[----:B------:R-:W-:Y:S01]  /*0f10*/  FFMA.SAT R14, R23, R20, 0.5 ;  /* 0x3f000000170e7423 */ /* 0x000fe20000002014 */
[----:B------:R-:W-:Y:S01]  /*0f20*/  FFMA.RM R11, R26, R21, 12582913 ;  /* 0x4b4000011a0b7423 */ /* 0x000fe20000004015 */
[----:B------:R-:W-:Y:S01]  /*0f30*/  FADD R12, R8, -12583039 ;  /* 0xcb40007f080c7421 */ /* 0x000fe20000000000 */
[----:B------:R-:W-:-:S03]  /*0f40*/  FADD R10, R9, -12583039 ;  /* 0xcb40007f090a7421 */ /* 0x000fc60000000000 */
[----:B------:R-:W-:-:S04]  /*0f50*/  FFMA R12, R15, 1.4426950216293334961, -R12 ;  /* 0x3fb8aa3b0f0c7823 */ /* 0x000fc8000000080c */
[----:B------:R-:W-:Y:S01]  /*0f60*/  FFMA R28, R15, 1.925963033500011079e-08, R12 ;  /* 0x32a570600f1c7823 */ /* 0x000fe2000000000c */
[----:B------:R-:W-:Y:S01]  /*0f70*/  FFMA R12, R27, 1.4426950216293334961, -R10 ;  /* 0x3fb8aa3b1b0c7823 */ /* 0x000fe2000000080a */
[----:B------:R-:W-:Y:S01]  /*0f80*/  FFMA.RM R10, R14, R21, 12582913 ;  /* 0x4b4000010e0a7423 */ /* 0x000fe20000004015 */
[----:B------:R-:W-:Y:S02]  /*0f90*/  FADD R14, R11, -12583039 ;  /* 0xcb40007f0b0e7421 */ /* 0x000fe40000000000 */
[----:B------:R-:W-:Y:S01]  /*0fa0*/  FFMA R27, R27, 1.925963033500011079e-08, R12 ;  /* 0x32a570601b1b7823 */ /* 0x000fe2000000000c */
[----:B------:R-:W-:Y:S01]  /*0fb0*/  FADD R12, R10, -12583039 ;  /* 0xcb40007f0a0c7421 */ /* 0x000fe20000000000 */
[----:B------:R-:W-:-:S03]  /*0fc0*/  FFMA R14, R13, 1.4426950216293334961, -R14 ;  /* 0x3fb8aa3b0d0e7823 */ /* 0x000fc6000000080e */
[----:B------:R-:W-:Y:S01]  /*0fd0*/  FFMA R12, R23, 1.4426950216293334961, -R12 ;  /* 0x3fb8aa3b170c7823 */ /* 0x000fe2000000080c */
[----:B------:R-:W-:-:S03]  /*0fe0*/  FFMA R26, R13, 1.925963033500011079e-08, R14 ;  /* 0x32a570600d1a7823 */ /* 0x000fc6000000000e */
[----:B------:R-:W-:Y:S01]  /*0ff0*/  FFMA R23, R23, 1.925963033500011079e-08, R12 ;  /* 0x32a5706017177823 */ /* 0x000fe2000000000c */
[----:B------:R-:W-:-:S06]  /*1000*/  IMAD.WIDE.U32 R12, R7, 0x10, R18 ;  /* 0x00000010070c7825 */ /* 0x000fcc00078e0012 */
[----:B------:R-:W2:Y:S01]  /*1010*/  LDG.E.128.CONSTANT R12, desc[UR8][R12.64] ;  /* 0x000000080c0c7981 */ /* 0x000ea2000c1e9d00 */
[----:B------:R-:W0:Y:S01]  /*1020*/  MUFU.EX2 R27, R27 ;  /* 0x0000001b001b7308 */ /* 0x000e220000000800 */
[----:B------:R-:W-:Y:S01]  /*1030*/  SHF.L.U32 R9, R9, 0x17, RZ ;  /* 0x0000001709097819 */ /* 0x000fe200000006ff */
[----:B------:R-:W-:Y:S01]  /*1040*/  IMAD.SHL.U32 R10, R10, 0x800000, RZ ;  /* 0x008000000a0a7824 */ /* 0x000fe200078e00ff */
[----:B------:R-:W-:Y:S02]  /*1050*/  SHF.L.U32 R11, R11, 0x17, RZ ;  /* 0x000000170b0b7819 */ /* 0x000fe400000006ff */
[----:B------:R-:W-:-:S03]  /*1060*/  SHF.L.U32 R8, R8, 0x17, RZ ;  /* 0x0000001708087819 */ /* 0x000fc600000006ff */
[----:B------:R-:W1:Y:S08]  /*1070*/  MUFU.EX2 R26, R26 ;  /* 0x0000001a001a7308 */ /* 0x000e700000000800 */
[----:B------:R-:W3:Y:S01]  /*1080*/  MUFU.EX2 R29, R28 ;  /* 0x0000001c001d7308 */ /* 0x000ee20000000800 */
[----:B0-----:R-:W-:-:S07]  /*1090*/  FMUL R9, R9, R27 ;  /* 0x0000001b09097220 */ /* 0x001fce0000400000 */
[----:B------:R-:W0:Y:S01]  /*10a0*/  MUFU.EX2 R23, R23 ;  /* 0x0000001700177308 */ /* 0x000e220000000800 */
[----:B-1----:R-:W-:Y:S01]  /*10b0*/  FMUL R11, R11, R26 ;  /* 0x0000001a0b0b7220 */ /* 0x002fe20000400000 */
[----:B------:R-:W-:Y:S01]  /*10c0*/  IMAD.WIDE.U32 R26, R5, 0x10, R24 ;  /* 0x00000010051a7825 */ /* 0x000fe200078e0018 */
[----:B------:R-:W-:-:S04]  /*10d0*/  IADD3 R5, PT, PT, R4, R5, R4 ;  /* 0x0000000504057210 */ /* 0x000fc80007ffe004 */
[----:B------:R-:W-:Y:S01]  /*10e0*/  ISETP.GE.AND P0, PT, R5, UR6, PT ;  /* 0x0000000605007c0c */ /* 0x000fe2000bf06270 */
[----:B---3--:R-:W-:Y:S01]  /*10f0*/  FMUL R8, R8, R29 ;  /* 0x0000001d08087220 */ /* 0x008fe20000400000 */
[----:B0-----:R-:W-:-:S05]  /*1100*/  FMUL R10, R10, R23 ;  /* 0x000000170a0a7220 */ /* 0x001fca0000400000 */
[----:B------:R0:W-:Y:S02]  /*1110*/  STG.E.128 desc[UR8][R26.64], R8 ;  /* 0x000000081a007986 */ /* 0x0001e4000c101d08 */
[----:B0-----:R-:W-:-:S04]  /*1120*/  FADD R9, R8, R9 ;  /* 0x0000000908097221 */ /* 0x001fc80000000000 */
[----:B------:R-:W-:-:S04]  /*1130*/  FADD R10, R10, R9 ;  /* 0x000000090a0a7221 */ /* 0x000fc80000000000 */
[----:B------:R-:W-:-:S04]  /*1140*/  FADD R10, R11, R10 ;  /* 0x0000000a0b0a7221 */ /* 0x000fc80000000000 */
[----:B------:R-:W-:Y:S01]  /*1150*/  FADD R3, R10, R3 ;  /* 0x000000030a037221 */ /* 0x000fe20000000000 */
[C---:B--2---:R-:W-:Y:S01]  /*1160*/  FADD R27, -R2.reuse, R14 ;  /* 0x0000000e021b7221 */ /* 0x044fe20000000100 */
[C---:B------:R-:W-:Y:S01]  /*1170*/  FADD R29, -R2.reuse, R12 ;  /* 0x0000000c021d7221 */ /* 0x040fe20000000100 */
[C---:B------:R-:W-:Y:S01]  /*1180*/  FADD R23, -R2.reuse, R13 ;  /* 0x0000000d02177221 */ /* 0x040fe20000000100 */
[----:B------:R-:W-:Y:S01]  /*1190*/  FADD R15, -R2, R15 ;  /* 0x0000000f020f7221 */ /* 0x000fe20000000100 */
[-C--:B------:R-:W-:Y:S01]  /*11a0*/  FFMA.SAT R14, R27, R20.reuse, 0.5 ;  /* 0x3f0000001b0e7423 */ /* 0x080fe20000002014 */
[-C--:B------:R-:W-:Y:S01]  /*11b0*/  FFMA.SAT R12, R29, R20.reuse, 0.5 ;  /* 0x3f0000001d0c7423 */ /* 0x080fe20000002014 */
[-C--:B------:R-:W-:Y:S01]  /*11c0*/  FFMA.SAT R13, R23, R20.reuse, 0.5 ;  /* 0x3f000000170d7423 */ /* 0x080fe20000002014 */
[----:B------:R-:W-:Y:S01]  /*11d0*/  FFMA.SAT R20, R15, R20, 0.5 ;  /* 0x3f0000000f147423 */ /* 0x000fe20000002014 */
[-C--:B------:R-:W-:Y:S01]  /*11e0*/  FFMA.RM R14, R14, R21.reuse, 12582913 ;  /* 0x4b4000010e0e7423 */ /* 0x080fe20000004015 */
[-C--:B------:R-:W-:Y:S01]  /*11f0*/  FFMA.RM R12, R12, R21.reuse, 12582913 ;  /* 0x4b4000010c0c7423 */ /* 0x080fe20000004015 */
[-C--:B------:R-:W-:Y:S01]  /*1200*/  FFMA.RM R13, R13, R21.reuse, 12582913 ;  /* 0x4b4000010d0d7423 */ /* 0x080fe20000004015 */
[----:B------:R-:W-:Y:S01]  /*1210*/  FFMA.RM R21, R20, R21, 12582913 ;  /* 0x4b40000114157423 */ /* 0x000fe20000004015 */
[----:B------:R-:W-:Y:S01]  /*1220*/  FADD R20, R14, -12583039 ;  /* 0xcb40007f0e147421 */ /* 0x000fe20000000000 */
[C---:B------:R-:W-:Y:S01]  /*1230*/  FADD R28, R12.reuse, -12583039 ;  /* 0xcb40007f0c1c7421 */ /* 0x040fe20000000000 */
[----:B------:R-:W-:Y:S01]  /*1240*/  FADD R26, R13, -12583039 ;  /* 0xcb40007f0d1a7421 */ /* 0x000fe20000000000 */
[----:B------:R-:W-:Y:S01]  /*1250*/  SHF.L.U32 R12, R12, 0x17, RZ ;  /* 0x000000170c0c7819 */ /* 0x000fe200000006ff */
[----:B------:R-:W-:Y:S01]  /*1260*/  FFMA R20, R27, 1.4426950216293334961, -R20 ;  /* 0x3fb8aa3b1b147823 */ /* 0x000fe20000000814 */
[----:B------:R-:W-:Y:S01]  /*1270*/  FFMA R28, R29, 1.4426950216293334961, -R28 ;  /* 0x3fb8aa3b1d1c7823 */ /* 0x000fe2000000081c */
[----:B------:R-:W-:-:S02]  /*1280*/  FFMA R26, R23, 1.4426950216293334961, -R26 ;  /* 0x3fb8aa3b171a7823 */ /* 0x000fc4000000081a */
[----:B------:R-:W-:Y:S01]  /*1290*/  FFMA R27, R27, 1.925963033500011079e-08, R20 ;  /* 0x32a570601b1b7823 */ /* 0x000fe20000000014 */
[----:B------:R-:W-:Y:S01]  /*12a0*/  FADD R20, R21, -12583039 ;  /* 0xcb40007f15147421 */ /* 0x000fe20000000000 */
[----:B------:R-:W-:Y:S01]  /*12b0*/  FFMA R28, R29, 1.925963033500011079e-08, R28 ;  /* 0x32a570601d1c7823 */ /* 0x000fe2000000001c */
[----:B------:R-:W-:Y:S01]  /*12c0*/  FFMA R23, R23, 1.925963033500011079e-08, R26 ;  /* 0x32a5706017177823 */ /* 0x000fe2000000001a */
[----:B------:R-:W-:Y:S01]  /*12d0*/  SHF.L.U32 R21, R21, 0x17, RZ ;  /* 0x0000001715157819 */ /* 0x000fe200000006ff */
[C---:B------:R-:W-:Y:S01]  /*12e0*/  FFMA R26, R15.reuse, 1.4426950216293334961, -R20 ;  /* 0x3fb8aa3b0f1a7823 */ /* 0x040fe20000000814 */
[----:B------:R0:W1:Y:S08]  /*12f0*/  MUFU.EX2 R29, R28 ;  /* 0x0000001c001d7308 */ /* 0x0000700000000800 */
[----:B------:R-:W2:Y:S01]  /*1300*/  MUFU.EX2 R20, R27 ;  /* 0x0000001b00147308 */ /* 0x000ea20000000800 */
[----:B0-----:R-:W-:Y:S01]  /*1310*/  FFMA R28, R15, 1.925963033500011079e-08, R26 ;  /* 0x32a570600f1c7823 */ /* 0x001fe2000000001a */
[----:B------:R-:W-:-:S06]  /*1320*/  SHF.L.U32 R26, R13, 0x17, RZ ;  /* 0x000000170d1a7819 */ /* 0x000fcc00000006ff */
[----:B------:R-:W0:Y:S01]  /*1330*/  MUFU.EX2 R15, R28 ;  /* 0x0000001c000f7308 */ /* 0x000e220000000800 */
[----:B-1----:R-:W-:Y:S01]  /*1340*/  FMUL R12, R12, R29 ;  /* 0x0000001d0c0c7220 */ /* 0x002fe20000400000 */
[----:B------:R-:W-:-:S06]  /*1350*/  SHF.L.U32 R29, R14, 0x17, RZ ;  /* 0x000000170e1d7819 */ /* 0x000fcc00000006ff */
[----:B------:R-:W1:Y:S01]  /*1360*/  MUFU.EX2 R23, R23 ;  /* 0x0000001700177308 */ /* 0x000e620000000800 */
[----:B--2---:R-:W-:Y:S01]  /*1370*/  FMUL R14, R29, R20 ;  /* 0x000000141d0e7220 */ /* 0x004fe20000400000 */
[----:B0-----:R-:W-:Y:S01]  /*1380*/  FMUL R15, R21, R15 ;  /* 0x0000000f150f7220 */ /* 0x001fe20000400000 */
[----:B------:R-:W-:Y:S01]  /*1390*/  IMAD.WIDE.U32 R20, R7, 0x10, R24 ;  /* 0x0000001007147825 */ /* 0x000fe200078e0018 */
[----:B------:R-:W-:-:S03]  /*13a0*/  LEA R7, R4, R7, 0x1 ;  /* 0x0000000704077211 */ /* 0x000fc600078e08ff */
[----:B-1----:R-:W-:-:S04]  /*13b0*/  FMUL R13, R26, R23 ;  /* 0x000000171a0d7220 */ /* 0x002fc80000400000 */
[----:B------:R-:W-:Y:S01]  /*13c0*/  FADD R9, R12, R13 ;  /* 0x0000000d0c097221 */ /* 0x000fe20000000000 */
[----:B------:R2:W-:Y:S03]  /*13d0*/  STG.E.128 desc[UR8][R20.64], R12 ;  /* 0x0000000c14007986 */ /* 0x0005e6000c101d08 */
[----:B------:R-:W-:-:S04]  /*13e0*/  FADD R8, R14, R9 ;  /* 0x000000090e087221 */ /* 0x000fc80000000000 */
[----:B------:R-:W-:-:S04]  /*13f0*/  FADD R8, R15, R8 ;  /* 0x000000080f087221 */ /* 0x000fc80000000000 */
[----:B------:R-:W-:Y:S01]  /*1400*/  FADD R3, R3, R8 ;  /* 0x0000000803037221 */ /* 0x000fe20000000000 */
[----:B------:R-:W-:Y:S06]  /*1410*/  @!P0 BRA `(.L_x_36) ;  /* 0xfffffff800888947 */ /* 0x000fec000383ffff */
.L_x_33:
[----:B------:R-:W-:Y:S05]  /*1420*/  BSYNC.RECONVERGENT B0 ;  /* 0x0000000000007941 */ /* 0x000fea0003800200 */
.L_x_32:
[----:B------:R-:W3:Y:S01]  /*1430*/  LDCU UR4, c[0x0][0x39c] ;  /* 0x00007380ff0477ac */ /* 0x000ee20008000800 */
[----:B------:R-:W-:Y:S01]  /*1440*/  BSSY.RECONVERGENT B0, `(.L_x_37) ;  /* 0x0000018000007945 */ /* 0x000fe20003800200 */
[----:B------:R-:W-:Y:S02]  /*1450*/  ISETP.GE.U32.AND P1, PT, R4, 0x2, PT ;  /* 0x000000020400780c */ /* 0x000fe40003f26070 */
[----:B---3--:R-:W-:-:S13]  /*1460*/  ISETP.GE.AND P0, PT, R6, UR4, PT ;  /* 0x0000000406007c0c */ /* 0x008fda000bf06270 */
[----:B------:R-:W-:Y:S05]  /*1470*/  @P0 BRA `(.L_x_38) ;  /* 0x0000000000500947 */ /* 0x000fea0003800000 */
[----:B------:R-:W-:-:S07]  /*1480*/  MOV R5, R6 ;  /* 0x0000000600057202 */ /* 0x000fce0000000f00 */
.L_x_39:
[----:B-1-3--:R-:W-:-:S06]  /*1490*/  IMAD.WIDE R8, R5, 0x4, R18 ;  /* 0x0000000405087825 */ /* 0x00afcc00078e0212 */
[----:B------:R-:W0:Y:S01]  /*14a0*/  LDG.E.CONSTANT R9, desc[UR8][R8.64] ;  /* 0x0000000808097981 */ /* 0x000e22000c1e9900 */
[----:B------:R-:W-:Y:S02]  /*14b0*/  HFMA2 R11, -RZ, RZ, 3.7421875, 0 ;  /* 0x437c0000ff0b7431 */ /* 0x000fe400000001ff */
[----:B------:R-:W-:Y:S02]  /*14c0*/  IMAD.MOV.U32 R10, RZ, RZ, 0x3bbb989d ;  /* 0x3bbb989dff0a7424 */ /* 0x000fe400078e00ff */
[----:B0-----:R-:W-:Y:S01]  /*14d0*/  FADD R7, -R2, R9 ;  /* 0x0000000902077221 */ /* 0x001fe20000000100 */
[----:B------:R-:W-:Y:S01]  /*14e0*/  IMAD.WIDE R8, R5, 0x4, R24 ;  /* 0x0000000405087825 */ /* 0x000fe200078e0218 */
[----:B------:R-:W-:-:S03]  /*14f0*/  IADD3 R5, PT, PT, R4, R5, RZ ;  /* 0x0000000504057210 */ /* 0x000fc60007ffe0ff */
[----:B------:R-:W-:Y:S01]  /*1500*/  FFMA.SAT R10, R7, R10, 0.5 ;  /* 0x3f000000070a7423 */ /* 0x000fe2000000200a */
[----:B------:R-:W-:-:S03]  /*1510*/  ISETP.GE.AND P0, PT, R5, UR4, PT ;  /* 0x0000000405007c0c */ /* 0x000fc6000bf06270 */
[----:B------:R-:W-:-:S04]  /*1520*/  FFMA.RM R10, R10, R11, 12582913 ;  /* 0x4b4000010a0a7423 */ /* 0x000fc8000000400b */
[C---:B--2---:R-:W-:Y:S01]  /*1530*/  FADD R12, R10.reuse, -12583039 ;  /* 0xcb40007f0a0c7421 */ /* 0x044fe20000000000 */
[----:B------:R-:W-:-:S03]  /*1540*/  SHF.L.U32 R10, R10, 0x17, RZ ;  /* 0x000000170a0a7819 */ /* 0x000fc600000006ff */
[----:B------:R-:W-:-:S04]  /*1550*/  FFMA R12, R7, 1.4426950216293334961, -R12 ;  /* 0x3fb8aa3b070c7823 */ /* 0x000fc8000000080c */
[----:B------:R-:W-:-:S04]  /*1560*/  FFMA R12, R7, 1.925963033500011079e-08, R12 ;  /* 0x32a57060070c7823 */ /* 0x000fc8000000000c */
[----:B------:R-:W0:Y:S02]  /*1570*/  MUFU.EX2 R7, R12 ;  /* 0x0000000c00077308 */ /* 0x000e240000000800 */
[----:B0-----:R-:W-:-:S04]  /*1580*/  FMUL R7, R10, R7 ;  /* 0x000000070a077220 */ /* 0x001fc80000400000 */
[----:B------:R-:W-:Y:S01]  /*1590*/  FADD R3, R7, R3 ;  /* 0x0000000307037221 */ /* 0x000fe20000000000 */
[----:B------:R3:W-:Y:S01]  /*15a0*/  STG.E desc[UR8][R8.64], R7 ;  /* 0x0000000708007986 */ /* 0x0007e2000c101908 */
[----:B------:R-:W-:Y:S05]  /*15b0*/  @!P0 BRA `(.L_x_39) ;  /* 0xfffffffc00b48947 */ /* 0x000fea000383ffff */
.L_x_38:
[----:B------:R-:W-:Y:S05]  /*15c0*/  BSYNC.RECONVERGENT B0 ;  /* 0x0000000000007941 */ /* 0x000fea0003800200 */
.L_x_37:
[----:B------:R4:W-:Y:S01]  /*15d0*/  STS [R0], R3 ;  /* 0x0000000300007388 */ /* 0x0009e20000000800 */
[----:B------:R-:W-:Y:S06]  /*15e0*/  BAR.SYNC.DEFER_BLOCKING 0x0 ;  /* 0x0000000000007b1d */ /* 0x000fec0000010000 */
[----:B------:R-:W-:Y:S05]  /*15f0*/  @!P1 BRA `(.L_x_40) ;  /* 0x0000000000309947 */ /* 0x000fea0003800000 */
[----:B0-----:R-:W-:-:S07]  /*1600*/  MOV R2, R4 ;  /* 0x0000000400027202 */ /* 0x001fce0000000f00 */
.L_x_41:
[----:B---3--:R-:W-:-:S04]  /*1610*/  SHF.R.U32.HI R7, RZ, 0x1, R2 ;  /* 0x00000001ff077819 */ /* 0x008fc80000011602 */
[----:B------:R-:W-:-:S13]  /*1620*/  ISETP.GE.U32.AND P0, PT, R22, R7, PT ;  /* 0x000000071600720c */ /* 0x000fda0003f06070 */
[----:B----4-:R-:W-:Y:S01]  /*1630*/  @!P0 LEA R3, R7, R0, 0x2 ;  /* 0x0000000007038211 */ /* 0x010fe200078e10ff */
[----:B-1----:R-:W-:Y:S05]  /*1640*/  @!P0 LDS R8, [R0] ;  /* 0x0000000000088984 */ /* 0x002fea0000000800 */
[----:B------:R-:W0:Y:S02]  /*1650*/  @!P0 LDS R3, [R3] ;  /* 0x0000000003038984 */ /* 0x000e240000000800 */
[----:B0-----:R-:W-:-:S05]  /*1660*/  @!P0 FADD R5, R3, R8 ;  /* 0x0000000803058221 */ /* 0x001fca0000000000 */
[----:B------:R0:W-:Y:S01]  /*1670*/  @!P0 STS [R0], R5 ;  /* 0x0000000500008388 */ /* 0x0001e20000000800 */
[----:B------:R-:W-:Y:S01]  /*1680*/  BAR.SYNC.DEFER_BLOCKING 0x0 ;  /* 0x0000000000007b1d */ /* 0x000fe20000010000 */
[----:B------:R-:W-:Y:S02]  /*1690*/  ISETP.GT.U32.AND P0, PT, R2, 0x3, PT ;  /* 0x000000030200780c */ /* 0x000fe40003f04070 */
[----:B------:R-:W-:-:S11]  /*16a0*/  MOV R2, R7 ;  /* 0x0000000700027202 */ /* 0x000fd60000000f00 */
[----:B0-----:R-:W-:Y:S05]  /*16b0*/  @P0 BRA `(.L_x_41) ;  /* 0xfffffffc00d40947 */ /* 0x001fea000383ffff */
.L_x_40:
[----:B------:R-:W5:Y:S01]  /*16c0*/  S2UR UR5, SR_CgaCtaId ;  /* 0x00000000000579c3 */ /* 0x000f620000008800 */
[----:B------:R-:W-:Y:S01]  /*16d0*/  UMOV UR4, 0x400 ;  /* 0x0000040000047882 */ /* 0x000fe20000000000 */
[----:B------:R-:W-:Y:S01]  /*16e0*/  ISETP.GE.AND P0, PT, R22, UR6, PT ;  /* 0x0000000616007c0c */ /* 0x000fe2000bf06270 */
[----:B------:R-:W-:Y:S01]  /*16f0*/  BSSY.RECONVERGENT B0, `(.L_x_42) ;  /* 0x0000162000007945 */ /* 0x000fe20003800200 */
[----:B-----5:R-:W-:-:S09]  /*1700*/  ULEA UR4, UR5, UR4, 0x18 ;  /* 0x0000000405047291 */ /* 0x020fd2000f8ec0ff */
[----:B------:R-:W0:Y:S01]  /*1710*/  LDS R5, [UR4] ;  /* 0x00000004ff057984 */ /* 0x000e220008000800 */
[----:B------:R-:W-:Y:S06]  /*1720*/  BAR.SYNC.DEFER_BLOCKING 0x0 ;  /* 0x0000000000007b1d */ /* 0x000fec0000010000 */
[----:B------:R-:W-:Y:S05]  /*1730*/  @P0 BRA `(.L_x_43) ;  /* 0x0000001400740947 */ /* 0x000fea0003800000 */
[----:B-1-3--:R-:W1:Y:S01]  /*1740*/  I2F.U32.RP R9, R4 ;  /* 0x0000000400097306 */ /* 0x00ae620000209000 */
[----:B------:R-:W-:Y:S01]  /*1750*/  IADD3 R8, PT, PT, R22, R4, RZ ;  /* 0x0000000416087210 */ /* 0x000fe20007ffe0ff */
[----:B------:R-:W-:Y:S01]  /*1760*/  BSSY.RECONVERGENT B3, `(.L_x_44) ;  /* 0x0000062000037945 */ /* 0x000fe20003800200 */
[----:B------:R-:W-:Y:S02]  /*1770*/  ISETP.NE.U32.AND P2, PT, R4, RZ, PT ;  /* 0x000000ff0400720c */ /* 0x000fe40003f45070 */
[C---:B------:R-:W-:Y:S02]  /*1780*/  ISETP.GE.AND P0, PT, R8.reuse, UR6, PT ;  /* 0x0000000608007c0c */ /* 0x040fe4000bf06270 */
[----:B----4-:R-:W-:Y:S02]  /*1790*/  VIMNMX R0, PT, PT, R8, UR6, !PT ;  /* 0x0000000608007c48 */ /* 0x010fe4000ffe0100 */
[----:B------:R-:W-:Y:S01]  /*17a0*/  SEL R7, RZ, 0x1, P0 ;  /* 0x00000001ff077807 */ /* 0x000fe20000000000 */
[----:B-1----:R-:W0:Y:S02]  /*17b0*/  MUFU.RCP R9, R9 ;  /* 0x0000000900097308 */ /* 0x002e240000001000 */
[----:B0-----:R-:W-:-:S06]  /*17c0*/  IADD3 R2, PT, PT, R9, 0xffffffe, RZ ;  /* 0x0ffffffe09027810 */ /* 0x001fcc0007ffe0ff */
[----:B------:R0:W1:Y:S02]  /*17d0*/  F2I.FTZ.U32.TRUNC.NTZ R3, R2 ;  /* 0x0000000200037305 */ /* 0x000064000021f000 */
[----:B0-----:R-:W-:Y:S02]  /*17e0*/  HFMA2 R2, -RZ, RZ, 0, 0 ;  /* 0x00000000ff027431 */ /* 0x001fe400000001ff */
[----:B-1----:R-:W-:-:S04]  /*17f0*/  IMAD.MOV R11, RZ, RZ, -R3 ;  /* 0x000000ffff0b7224 */ /* 0x002fc800078e0a03 */
[----:B------:R-:W-:-:S04]  /*1800*/  IMAD R11, R11, R4, RZ ;  /* 0x000000040b0b7224 */ /* 0x000fc800078e02ff */
[----:B------:R-:W-:Y:S01]  /*1810*/  IMAD.HI.U32 R10, R3, R11, R2 ;  /* 0x0000000b030a7227 */ /* 0x000fe200078e0002 */
[----:B------:R-:W-:-:S05]  /*1820*/  IADD3 R3, PT, PT, R0, -R8, -R7 ;  /* 0x8000000800037210 */ /* 0x000fca0007ffe807 */
        /* <DEDUP_REMOVED lines=10> */
[----:B------:R-:W-:-:S04]  /*18d0*/  LOP3.LUT R2, R0, 0x3, RZ, 0xc0, !PT ;  /* 0x0000000300027812 */ /* 0x000fc800078ec0ff */
[----:B------:R-:W-:-:S13]  /*18e0*/  ISETP.NE.AND P0, PT, R2, 0x3, PT ;  /* 0x000000030200780c */ /* 0x000fda0003f05270 */
[----:B------:R-:W-:Y:S05]  /*18f0*/  @!P0 BRA `(.L_x_45) ;  /* 0x0000000400208947 */ /* 0x000fea0003800000 */
[----:B------:R-:W0:Y:S01]  /*1900*/  LDCU.64 UR4, c[0x0][0x388] ;  /* 0x00007100ff0477ac */ /* 0x000e220008000a00 */
[----:B------:R-:W-:Y:S02]  /*1910*/  VIADD R2, R0, 0x1 ;  /* 0x0000000100027836 */ /* 0x000fe40000000000 */
[----:B------:R-:W-:-:S03]  /*1920*/  IMAD.WIDE.U32 R16, R22, 0x10, R16 ;  /* 0x0000001016107825 */ /* 0x000fc600078e0010 */
[----:B------:R-:W-:-:S04]  /*1930*/  LOP3.LUT R3, R2, 0x3, RZ, 0xc0, !PT ;  /* 0x0000000302037812 */ /* 0x000fc800078ec0ff */
[C---:B------:R-:W-:Y:S01]  /*1940*/  IADD3 R2, PT, PT, -R3.reuse, RZ, RZ ;  /* 0x000000ff03027210 */ /* 0x040fe20007ffe1ff */
[----:B------:R-:W-:Y:S01]  /*1950*/  IMAD R22, R3, R4, R22 ;  /* 0x0000000403167224 */ /* 0x000fe200078e0216 */
[----:B0-----:R-:W-:-:S04]  /*1960*/  IADD3 R8, P0, PT, R16, UR4, RZ ;  /* 0x0000000410087c10 */ /* 0x001fc8000ff1e0ff */
[----:B------:R-:W-:-:S09]  /*1970*/  IADD3.X R9, PT, PT, R17, UR5, RZ, P0, !PT ;  /* 0x0000000511097c10 */ /* 0x000fd200087fe4ff */
.L_x_54:
[----:B0-----:R-:W-:Y:S02]  /*1980*/  MOV R26, R8 ;  /* 0x00000008001a7202 */ /* 0x001fe40000000f00 */
[----:B------:R-:W-:-:S05]  /*1990*/  MOV R27, R9 ;  /* 0x00000009001b7202 */ /* 0x000fca0000000f00 */
[----:B------:R-:W3:Y:S01]  /*19a0*/  LDG.E.128 R8, desc[UR8][R26.64] ;  /* 0x000000081a087981 */ /* 0x000ee2000c1e1d00 */
[----:B--2---:R-:W0:Y:S01]  /*19b0*/  MUFU.RCP R12, R5 ;  /* 0x00000005000c7308 */ /* 0x004e220000001000 */
[----:B------:R-:W-:Y:S01]  /*19c0*/  IADD3 R2, PT, PT, R2, 0x1, RZ ;  /* 0x0000000102027810 */ /* 0x000fe20007ffe0ff */
[----:B------:R-:W-:Y:S03]  /*19d0*/  BSSY.RECONVERGENT B4, `(.L_x_46) ;  /* 0x000000d000047945 */ /* 0x000fe60003800200 */
[----:B------:R-:W-:Y:S01]  /*19e0*/  ISETP.NE.AND P2, PT, R2, RZ, PT ;  /* 0x000000ff0200720c */ /* 0x000fe20003f45270 */
[----:B0-----:R-:W-:-:S04]  /*19f0*/  FFMA R3, -R5, R12, 1 ;  /* 0x3f80000005037423 */ /* 0x001fc8000000010c */
[----:B------:R-:W-:Y:S01]  /*1a00*/  FFMA R3, R12, R3, R12 ;  /* 0x000000030c037223 */ /* 0x000fe2000000000c */
[----:B---3--:R-:W0:Y:S03]  /*1a10*/  FCHK P0, R8, R5 ;  /* 0x0000000508007302 */ /* 0x008e260000000000 */
[----:B------:R-:W-:-:S04]  /*1a20*/  FFMA R12, R8, R3, RZ ;  /* 0x00000003080c7223 */ /* 0x000fc800000000ff */
[----:B------:R-:W-:-:S04]  /*1a30*/  FFMA R7, -R5, R12, R8 ;  /* 0x0000000c05077223 */ /* 0x000fc80000000108 */
[----:B------:R-:W-:Y:S01]  /*1a40*/  FFMA R12, R3, R7, R12 ;  /* 0x00000007030c7223 */ /* 0x000fe2000000000c */
[----:B0-----:R-:W-:Y:S06]  /*1a50*/  @!P0 BRA `(.L_x_47) ;  /* 0x0000000000108947 */ /* 0x001fec0003800000 */
[----:B------:R-:W-:Y:S02]  /*1a60*/  MOV R19, R8 ;  /* 0x0000000800137202 */ /* 0x000fe40000000f00 */
[----:B------:R-:W-:-:S07]  /*1a70*/  MOV R15, 0x1a90 ;  /* 0x00001a90000f7802 */ /* 0x000fce0000000f00 */
[----:B------:R-:W-:Y:S05]  /*1a80*/  CALL.REL.NOINC `($__internal_1_$__cuda_sm3x_div_rn_noftz_f32_slowpath) ;  /* 0x0000001400007944 */ /* 0x000fea0003c00000 */
[----:B------:R-:W-:-:S07]  /*1a90*/  MOV R12, R7 ;  /* 0x00000007000c7202 */ /* 0x000fce0000000f00 */
.L_x_47:
[----:B------:R-:W-:Y:S05]  /*1aa0*/  BSYNC.RECONVERGENT B4 ;  /* 0x0000000000047941 */ /* 0x000fea0003800200 */
.L_x_46:
[----:B------:R-:W0:Y:S01]  /*1ab0*/  MUFU.RCP R8, R5 ;  /* 0x0000000500087308 */ /* 0x000e220000001000 */
[----:B------:R-:W-:Y:S07]  /*1ac0*/  BSSY.RECONVERGENT B4, `(.L_x_48) ;  /* 0x000000c000047945 */ /* 0x000fee0003800200 */
[----:B------:R-:W1:Y:S01]  /*1ad0*/  FCHK P0, R9, R5 ;  /* 0x0000000509007302 */ /* 0x000e620000000000 */
[----:B0-----:R-:W-:-:S04]  /*1ae0*/  FFMA R3, -R5, R8, 1 ;  /* 0x3f80000005037423 */ /* 0x001fc80000000108 */
[----:B------:R-:W-:-:S04]  /*1af0*/  FFMA R3, R8, R3, R8 ;  /* 0x0000000308037223 */ /* 0x000fc80000000008 */
[----:B------:R-:W-:-:S04]  /*1b00*/  FFMA R8, R9, R3, RZ ;  /* 0x0000000309087223 */ /* 0x000fc800000000ff */
[----:B------:R-:W-:-:S04]  /*1b10*/  FFMA R13, -R5, R8, R9 ;  /* 0x00000008050d7223 */ /* 0x000fc80000000109 */
[----:B------:R-:W-:Y:S01]  /*1b20*/  FFMA R13, R3, R13, R8 ;  /* 0x0000000d030d7223 */ /* 0x000fe20000000008 */
[----:B-1----:R-:W-:Y:S06]  /*1b30*/  @!P0 BRA `(.L_x_49) ;  /* 0x0000000000108947 */ /* 0x002fec0003800000 */
[----:B------:R-:W-:Y:S02]  /*1b40*/  MOV R19, R9 ;  /* 0x0000000900137202 */ /* 0x000fe40000000f00 */
[----:B------:R-:W-:-:S07]  /*1b50*/  MOV R15, 0x1b70 ;  /* 0x00001b70000f7802 */ /* 0x000fce0000000f00 */
[----:B------:R-:W-:Y:S05]  /*1b60*/  CALL.REL.NOINC `($__internal_1_$__cuda_sm3x_div_rn_noftz_f32_slowpath) ;  /* 0x0000001000c87944 */ /* 0x000fea0003c00000 */
[----:B------:R-:W-:-:S07]  /*1b70*/  IMAD.MOV.U32 R13, RZ, RZ, R7 ;  /* 0x000000ffff0d7224 */ /* 0x000fce00078e0007 */
.L_x_49:
[----:B------:R-:W-:Y:S05]  /*1b80*/  BSYNC.RECONVERGENT B4 ;  /* 0x0000000000047941 */ /* 0x000fea0003800200 */
.L_x_48:
        /* <DEDUP_REMOVED lines=12> */
[----:B------:R-:W-:-:S07]  /*1c50*/  MOV R14, R7 ;  /* 0x00000007000e7202 */ /* 0x000fce0000000f00 */
.L_x_51:
[----:B------:R-:W-:Y:S05]  /*1c60*/  BSYNC.RECONVERGENT B4 ;  /* 0x0000000000047941 */ /* 0x000fea0003800200 */
.L_x_50:
        /* <DEDUP_REMOVED lines=13> */
.L_x_53:
[----:B------:R-:W-:Y:S05]  /*1d40*/  BSYNC.RECONVERGENT B4 ;  /* 0x0000000000047941 */ /* 0x000fea0003800200 */
.L_x_52:
[----:B------:R0:W-:Y:S01]  /*1d50*/  STG.E.128 desc[UR8][R26.64], R12 ;  /* 0x0000000c1a007986 */ /* 0x0001e2000c101d08 */
[----:B------:R-:W-:Y:S01]  /*1d60*/  IMAD.WIDE.U32 R8, R4, 0x10, R26 ;  /* 0x0000001004087825 */ /* 0x000fe200078e001a */
[----:B------:R-:W-:Y:S06]  /*1d70*/  @P2 BRA `(.L_x_54) ;  /* 0xfffffffc00002947 */ /* 0x000fec000383ffff */
.L_x_45:
[----:B------:R-:W-:Y:S05]  /*1d80*/  BSYNC.RECONVERGENT B3 ;  /* 0x0000000000037941 */ /* 0x000fea0003800200 */
.L_x_44:
[----:B------:R-:W-:-:S13]  /*1d90*/  ISETP.GE.U32.AND P0, PT, R0, 0x3, PT ;  /* 0x000000030000780c */ /* 0x000fda0003f06070 */
[----:B------:R-:W-:Y:S05]  /*1da0*/  @!P0 BRA `(.L_x_43) ;  /* 0x0000000c00d88947 */ /* 0x000fea0003800000 */
[C---:B------:R-:W-:Y:S01]  /*1db0*/  LEA R3, R4.reuse, R22, 0x1 ;  /* 0x0000001604037211 */ /* 0x040fe200078e08ff */
[----:B------:R-:W-:Y:S01]  /*1dc0*/  IMAD R2, R4, 0x3, R22 ;  /* 0x0000000304027824 */ /* 0x000fe200078e0216 */
[----:B------:R-:W-:-:S07]  /*1dd0*/  IADD3 R0, PT, PT, R22, R4, RZ ;  /* 0x0000000416007210 */ /* 0x000fce0007ffe0ff */
.L_x_87:
[----:B0-----:R-:W-:-:S05]  /*1de0*/  IMAD.WIDE.U32 R26, R22, 0x10, R24 ;  /* 0x00000010161a7825 */ /* 0x001fca00078e0018 */
[----:B------:R-:W3:Y:S01]  /*1df0*/  LDG.E.128 R8, desc[UR8][R26.64] ;  /* 0x000000081a087981 */ /* 0x000ee2000c1e1d00 */
[----:B--2---:R-:W0:Y:S01]  /*1e00*/  MUFU.RCP R12, R5 ;  /* 0x00000005000c7308 */ /* 0x004e220000001000 */
[----:B------:R-:W-:Y:S01]  /*1e10*/  BSSY.RECONVERGENT B3, `(.L_x_55) ;  /* 0x000000c000037945 */ /* 0x000fe20003800200 */
[----:B0-----:R-:W-:-:S04]  /*1e20*/  FFMA R7, -R5, R12, 1 ;  /* 0x3f80000005077423 */ /* 0x001fc8000000010c */
[----:B------:R-:W-:Y:S02]  /*1e30*/  FFMA R7, R12, R7, R12 ;  /* 0x000000070c077223 */ /* 0x000fe4000000000c */
[----:B---3--:R-:W0:Y:S02]  /*1e40*/  FCHK P0, R8, R5 ;  /* 0x0000000508007302 */ /* 0x008e240000000000 */
[----:B------:R-:W-:-:S04]  /*1e50*/  FFMA R12, R7, R8, RZ ;  /* 0x00000008070c7223 */ /* 0x000fc800000000ff */
[----:B------:R-:W-:-:S04]  /*1e60*/  FFMA R13, -R5, R12, R8 ;  /* 0x0000000c050d7223 */ /* 0x000fc80000000108 */
[----:B------:R-:W-:Y:S01]  /*1e70*/  FFMA R12, R7, R13, R12 ;  /* 0x0000000d070c7223 */ /* 0x000fe2000000000c */
[----:B0-----:R-:W-:Y:S06]  /*1e80*/  @!P0 BRA `(.L_x_56) ;  /* 0x0000000000108947 */ /* 0x001fec0003800000 */
[----:B------:R-:W-:Y:S02]  /*1e90*/  MOV R19, R8 ;  /* 0x0000000800137202 */ /* 0x000fe40000000f00 */
[----:B------:R-:W-:-:S07]  /*1ea0*/  MOV R15, 0x1ec0 ;  /* 0x00001ec0000f7802 */ /* 0x000fce0000000f00 */
[----:B------:R-:W-:Y:S05]  /*1eb0*/  CALL.REL.NOINC `($__internal_1_$__cuda_sm3x_div_rn_noftz_f32_slowpath) ;  /* 0x0000000c00f47944 */ /* 0x000fea0003c00000 */
[----:B------:R-:W-:-:S07]  /*1ec0*/  IMAD.MOV.U32 R12, RZ, RZ, R7 ;  /* 0x000000ffff0c7224 */ /* 0x000fce00078e0007 */
.L_x_56:
[----:B------:R-:W-:Y:S05]  /*1ed0*/  BSYNC.RECONVERGENT B3 ;  /* 0x0000000000037941 */ /* 0x000fea0003800200 */
.L_x_55:
        /* <DEDUP_REMOVED lines=13> */
.L_x_58:
[----:B------:R-:W-:Y:S05]  /*1fb0*/  BSYNC.RECONVERGENT B3 ;  /* 0x0000000000037941 */ /* 0x000fea0003800200 */
.L_x_57:
        /* <DEDUP_REMOVED lines=13> */
.L_x_60:
[----:B------:R-:W-:Y:S05]  /*2090*/  BSYNC.RECONVERGENT B3 ;  /* 0x0000000000037941 */ /* 0x000fea0003800200 */
.L_x_59:
        /* <DEDUP_REMOVED lines=13> */
.L_x_62:
[----:B------:R-:W-:Y:S05]  /*2170*/  BSYNC.RECONVERGENT B3 ;  /* 0x0000000000037941 */ /* 0x000fea0003800200 */
.L_x_61:
[----:B------:R-:W-:Y:S01]  /*2180*/  IMAD.WIDE.U32 R28, R0, 0x10, R24 ;  /* 0x00000010001c7825 */ /* 0x000fe200078e0018 */
[----:B------:R0:W-:Y:S04]  /*2190*/  STG.E.128 desc[UR8][R26.64], R12 ;  /* 0x0000000c1a007986 */ /* 0x0001e8000c101d08 */
[----:B------:R-:W2:Y:S01]  /*21a0*/  LDG.E.128 R8, desc[UR8][R28.64] ;  /* 0x000000081c087981 */ /* 0x000ea2000c1e1d00 */
[----:B------:R-:W1:Y:S01]  /*21b0*/  MUFU.RCP R16, R5 ;  /* 0x0000000500107308 */ /* 0x000e620000001000 */
[----:B------:R-:W-:Y:S01]  /*21c0*/  BSSY.RECONVERGENT B3, `(.L_x_63) ;  /* 0x000000c000037945 */ /* 0x000fe20003800200 */
[----:B-1----:R-:W-:-:S04]  /*21d0*/  FFMA R7, -R5, R16, 1 ;  /* 0x3f80000005077423 */ /* 0x002fc80000000110 */
[----:B------:R-:W-:Y:S02]  /*21e0*/  FFMA R7, R16, R7, R16 ;  /* 0x0000000710077223 */ /* 0x000fe40000000010 */
[----:B--2---:R-:W1:Y:S02]  /*21f0*/  FCHK P0, R8, R5 ;  /* 0x0000000508007302 */ /* 0x004e640000000000 */
[----:B------:R-:W-:-:S04]  /*2200*/  FFMA R16, R7, R8, RZ ;  /* 0x0000000807107223 */ /* 0x000fc800000000ff */
[----:B------:R-:W-:-:S04]  /*2210*/  FFMA R17, -R5, R16, R8 ;  /* 0x0000001005117223 */ /* 0x000fc80000000108 */
[----:B0-----:R-:W-:Y:S01]  /*2220*/  FFMA R12, R7, R17, R16 ;  /* 0x00000011070c7223 */ /* 0x001fe20000000010 */
[----:B-1----:R-:W-:Y:S06]  /*2230*/  @!P0 BRA `(.L_x_64) ;  /* 0x0000000000108947 */ /* 0x002fec0003800000 */
[----:B------:R-:W-:Y:S02]  /*2240*/  MOV R19, R8 ;  /* 0x0000000800137202 */ /* 0x000fe40000000f00 */
[----:B------:R-:W-:-:S07]  /*2250*/  MOV R15, 0x2270 ;  /* 0x00002270000f7802 */ /* 0x000fce0000000f00 */
[----:B------:R-:W-:Y:S05]  /*2260*/  CALL.REL.NOINC `($__internal_1_$__cuda_sm3x_div_rn_noftz_f32_slowpath) ;  /* 0x0000000c00087944 */ /* 0x000fea0003c00000 */
[----:B------:R-:W-:-:S07]  /*2270*/  IMAD.MOV.U32 R12, RZ, RZ, R7 ;  /* 0x000000ffff0c7224 */ /* 0x000fce00078e0007 */
.L_x_64:
[----:B------:R-:W-:Y:S05]  /*2280*/  BSYNC.RECONVERGENT B3 ;  /* 0x0000000000037941 */ /* 0x000fea0003800200 */
.L_x_63:
        /* <DEDUP_REMOVED lines=13> */
.L_x_66:
[----:B------:R-:W-:Y:S05]  /*2360*/  BSYNC.RECONVERGENT B3 ;  /* 0x0000000000037941 */ /* 0x000fea0003800200 */
.L_x_65:
        /* <DEDUP_REMOVED lines=13> */
.L_x_68:
[----:B------:R-:W-:Y:S05]  /*2440*/  BSYNC.RECONVERGENT B3 ;  /* 0x0000000000037941 */ /* 0x000fea0003800200 */
.L_x_67:
        /* <DEDUP_REMOVED lines=13> */
.L_x_70:
[----:B------:R-:W-:Y:S05]  /*2520*/  BSYNC.RECONVERGENT B3 ;  /* 0x0000000000037941 */ /* 0x000fea0003800200 */
.L_x_69:
[----:B------:R-:W-:Y:S01]  /*2530*/  IMAD.WIDE.U32 R26, R3, 0x10, R24 ;  /* 0x00000010031a7825 */ /* 0x000fe200078e0018 */
[----:B------:R0:W-:Y:S04]  /*2540*/  STG.E.128 desc[UR8][R28.64], R12 ;  /* 0x0000000c1c007986 */ /* 0x0001e8000c101d08 */
[----:B------:R-:W2:Y:S01]  /*2550*/  LDG.E.128 R8, desc[UR8][R26.64] ;  /* 0x000000081a087981 */ /* 0x000ea2000c1e1d00 */
[----:B------:R-:W1:Y:S01]  /*2560*/  MUFU.RCP R16, R5 ;  /* 0x0000000500107308 */ /* 0x000e620000001000 */
[----:B------:R-:W-:Y:S01]  /*2570*/  BSSY.RECONVERGENT B3, `(.L_x_71) ;  /* 0x000000d000037945 */ /* 0x000fe20003800200 */
[----:B------:R-:W-:Y:S01]  /*2580*/  IADD3 R22, PT, PT, R4, R22, R4 ;  /* 0x0000001604167210 */ /* 0x000fe20007ffe004 */
[----:B-1----:R-:W-:-:S04]  /*2590*/  FFMA R7, -R5, R16, 1 ;  /* 0x3f80000005077423 */ /* 0x002fc80000000110 */
[----:B------:R-:W-:Y:S01]  /*25a0*/  FFMA R7, R16, R7, R16 ;  /* 0x0000000710077223 */ /* 0x000fe20000000010 */
[----:B--2---:R-:W1:Y:S03]  /*25b0*/  FCHK P0, R8, R5 ;  /* 0x0000000508007302 */ /* 0x004e660000000000 */
        /* <DEDUP_REMOVED lines=8> */
.L_x_72:
[----:B------:R-:W-:Y:S05]  /*2640*/  BSYNC.RECONVERGENT B3 ;  /* 0x0000000000037941 */ /* 0x000fea0003800200 */
.L_x_71:
        /* <DEDUP_REMOVED lines=13> */
.L_x_74:
[----:B------:R-:W-:Y:S05]  /*2720*/  BSYNC.RECONVERGENT B3 ;  /* 0x0000000000037941 */ /* 0x000fea0003800200 */
.L_x_73:
        /* <DEDUP_REMOVED lines=13> */
.L_x_76:
[----:B------:R-:W-:Y:S05]  /*2800*/  BSYNC.RECONVERGENT B3 ;  /* 0x0000000000037941 */ /* 0x000fea0003800200 */
.L_x_75:
        /* <DEDUP_REMOVED lines=13> */
.L_x_78:
[----:B------:R-:W-:Y:S05]  /*28e0*/  BSYNC.RECONVERGENT B3 ;  /* 0x0000000000037941 */ /* 0x000fea0003800200 */
.L_x_77:
        /* <DEDUP_REMOVED lines=16> */
.L_x_80:
[----:B------:R-:W-:Y:S05]  /*29f0*/  BSYNC.RECONVERGENT B3 ;  /* 0x0000000000037941 */ /* 0x000fea0003800200 */
.L_x_79:
        /* <DEDUP_REMOVED lines=13> */
.L_x_82:
[----:B------:R-:W-:Y:S05]  /*2ad0*/  BSYNC.RECONVERGENT B3 ;  /* 0x0000000000037941 */ /* 0x000fea0003800200 */
.L_x_81:
        /* <DEDUP_REMOVED lines=13> */
.L_x_84:
[----:B------:R-:W-:Y:S05]  /*2bb0*/  BSYNC.RECONVERGENT B3 ;  /* 0x0000000000037941 */ /* 0x000fea0003800200 */
.L_x_83:
        /* <DEDUP_REMOVED lines=13> */
.L_x_86:
[----:B------:R-:W-:Y:S05]  /*2c90*/  BSYNC.RECONVERGENT B3 ;  /* 0x0000000000037941 */ /* 0x000fea0003800200 */
.L_x_85:
[----:B------:R0:W-:Y:S01]  /*2ca0*/  STG.E.128 desc[UR8][R28.64], R12 ;  /* 0x0000000c1c007986 */ /* 0x0001e2000c101d08 */
[C---:B------:R-:W-:Y:S01]  /*2cb0*/  IADD3 R22, PT, PT, R4.reuse, R22, R4 ;  /* 0x0000001604167210 */ /* 0x040fe20007ffe004 */
[C---:B------:R-:W-:Y:S01]  /*2cc0*/  IMAD R2, R4.reuse, 0x4, R2 ;  /* 0x0000000404027824 */ /* 0x040fe200078e0202 */
[----:B------:R-:W-:Y:S02]  /*2cd0*/  LEA R3, R4, R3, 0x2 ;  /* 0x0000000304037211 */ /* 0x000fe400078e10ff */
[----:B------:R-:W-:Y:S02]  /*2ce0*/  ISETP.GE.AND P0, PT, R22, UR6, PT ;  /* 0x0000000616007c0c */ /* 0x000fe4000bf06270 */
[----:B------:R-:W-:-:S11]  /*2cf0*/  LEA R0, R4, R0, 0x2 ;  /* 0x0000000004007211 */ /* 0x000fd600078e10ff */
[----:B0-----:R-:W-:Y:S05]  /*2d00*/  @!P0 BRA `(.L_x_87) ;  /* 0xfffffff000348947 */ /* 0x001fea000383ffff */
.L_x_43:
[----:B------:R-:W-:Y:S05]  /*2d10*/  BSYNC.RECONVERGENT B0 ;  /* 0x0000000000007941 */ /* 0x000fea0003800200 */
.L_x_42:
[----:B------:R-:W5:Y:S01]  /*2d20*/  LDCU UR4, c[0x0][0x39c] ;  /* 0x00007380ff0477ac */ /* 0x000f620008000800 */
[----:B------:R-:W0:Y:S01]  /*2d30*/  LDCU UR5, c[0x0][0x39c] ;  /* 0x00007380ff0577ac */ /* 0x000e220008000800 */
[----:B-----5:R-:W-:-:S13]  /*2d40*/  ISETP.GE.AND P0, PT, R6, UR4, PT ;  /* 0x0000000406007c0c */ /* 0x020fda000bf06270 */
[----:B0-----:R-:W-:Y:S05]  /*2d50*/  @P0 EXIT ;  /* 0x000000000000094d */ /* 0x001fea0003800000 */
.L_x_90:
[----:B----4-:R-:W-:-:S05]  /*2d60*/  IMAD.WIDE R2, R6, 0x4, R24 ;  /* 0x0000000406027825 */ /* 0x010fca00078e0218 */
[----:B------:R-:W4:Y:S01]  /*2d70*/  LDG.E R19, desc[UR8][R2.64] ;  /* 0x0000000802137981 */ /* 0x000f22000c1e1900 */
[----:B------:R-:W3:Y:S01]  /*2d80*/  MUFU.RCP R0, R5 ;  /* 0x0000000500007308 */ /* 0x000ee20000001000 */
[----:B------:R-:W-:Y:S01]  /*2d90*/  BSSY.RECONVERGENT B0, `(.L_x_88) ;  /* 0x000000a000007945 */ /* 0x000fe20003800200 */
[----:B---3--:R-:W-:-:S04]  /*2da0*/  FFMA R7, -R5, R0, 1 ;  /* 0x3f80000005077423 */ /* 0x008fc80000000100 */
[----:B------:R-:W-:Y:S02]  /*2db0*/  FFMA R0, R0, R7, R0 ;  /* 0x0000000700007223 */ /* 0x000fe40000000000 */
[----:B----4-:R-:W0:Y:S02]  /*2dc0*/  FCHK P0, R19, R5 ;  /* 0x0000000513007302 */ /* 0x010e240000000000 */
[----:B------:R-:W-:-:S04]  /*2dd0*/  FFMA R7, R0, R19, RZ ;  /* 0x0000001300077223 */ /* 0x000fc800000000ff */
[----:B-1----:R-:W-:-:S04]  /*2de0*/  FFMA R8, -R5, R7, R19 ;  /* 0x0000000705087223 */ /* 0x002fc80000000113 */
[----:B------:R-:W-:Y:S01]  /*2df0*/  FFMA R7, R0, R8, R7 ;  /* 0x0000000800077223 */ /* 0x000fe20000000007 */
[----:B0-----:R-:W-:Y:S06]  /*2e00*/  @!P0 BRA `(.L_x_89) ;  /* 0x0000000000088947 */ /* 0x001fec0003800000 */
[----:B--2---:R-:W-:-:S07]  /*2e10*/  MOV R15, 0x2e30 ;  /* 0x00002e30000f7802 */ /* 0x004fce0000000f00 */
[----:B------:R-:W-:Y:S05]  /*2e20*/  CALL.REL.NOINC `($__internal_1_$__cuda_sm3x_div_rn_noftz_f32_slowpath) ;  /* 0x0000000000187944 */ /* 0x000fea0003c00000 */
.L_x_89:
[----:B------:R-:W-:Y:S05]  /*2e30*/  BSYNC.RECONVERGENT B0 ;  /* 0x0000000000007941 */ /* 0x000fea0003800200 */
.L_x_88:
[----:B------:R0:W-:Y:S01]  /*2e40*/  STG.E desc[UR8][R2.64], R7 ;  /* 0x0000000702007986 */ /* 0x0001e2000c101908 */
[----:B------:R-:W-:-:S04]  /*2e50*/  IADD3 R6, PT, PT, R4, R6, RZ ;  /* 0x0000000604067210 */ /* 0x000fc80007ffe0ff */
[----:B------:R-:W-:-:S13]  /*2e60*/  ISETP.GE.AND P0, PT, R6, UR5, PT ;  /* 0x0000000506007c0c */ /* 0x000fda000bf06270 */
[----:B0-----:R-:W-:Y:S05]  /*2e70*/  @!P0 BRA `(.L_x_90) ;  /* 0xfffffffc00b88947 */ /* 0x001fea000383ffff */
[----:B------:R-:W-:Y:S05]  /*2e80*/  EXIT ;  /* 0x000000000000794d */ /* 0x000fea0003800000 */
        .weak           $__internal_1_$__cuda_sm3x_div_rn_noftz_f32_slowpath
        .type           $__internal_1_$__cuda_sm3x_div_rn_noftz_f32_slowpath,@function
        .size           $__internal_1_$__cuda_sm3x_div_rn_noftz_f32_slowpath,(.L_x_205 - $__internal_1_$__cuda_sm3x_div_rn_noftz_f32_slowpath)
$__internal_1_$__cuda_sm3x_div_rn_noftz_f32_slowpath:
[----:B------:R-:W-:Y:S01]  /*2e90*/  SHF.R.U32.HI R8, RZ, 0x17, R5 ;  /* 0x00000017ff087819 */ /* 0x000fe20000011605 */
[----:B------:R-:W-:Y:S01]  /*2ea0*/  BSSY.RECONVERGENT B1, `(.L_x_91) ;  /* 0x0000066000017945 */ /* 0x000fe20003800200 */
[----:B------:R-:W-:Y:S02]  /*2eb0*/  SHF.R.U32.HI R20, RZ, 0x17, R19 ;  /* 0x00000017ff147819 */ /* 0x000fe40000011613 */
[----:B------:R-:W-:Y:S02]  /*2ec0*/  LOP3.LUT R8, R8, 0xff, RZ, 0xc0, !PT ;  /* 0x000000ff08087812 */ /* 0x000fe400078ec0ff */
[----:B------:R-:W-:Y:S02]  /*2ed0*/  LOP3.LUT R20, R20, 0xff, RZ, 0xc0, !PT ;  /* 0x000000ff14147812 */ /* 0x000fe400078ec0ff */
[----:B------:R-:W-:Y:S02]  /*2ee0*/  IADD3 R7, PT, PT, R8, -0x1, RZ ;  /* 0xffffffff08077810 */ /* 0x000fe40007ffe0ff */
[----:B------:R-:W-:-:S02]  /*2ef0*/  IADD3 R16, PT, PT, R20, -0x1, RZ ;  /* 0xffffffff14107810 */ /* 0x000fc40007ffe0ff */
[----:B------:R-:W-:Y:S02]  /*2f00*/  ISETP.GT.U32.AND P0, PT, R7, 0xfd, PT ;  /* 0x000000fd0700780c */ /* 0x000fe40003f04070 */
[----:B------:R-:W-:Y:S02]  /*2f10*/  MOV R7, R5 ;  /* 0x0000000500077202 */ /* 0x000fe40000000f00 */
        /* <DEDUP_REMOVED lines=9> */
[----:B------:R-:W-:Y:S02]  /*2fb0*/  FSETP.NEU.FTZ.AND P3, PT, |R19|, +INF , PT ;  /* 0x7f8000001300780b */ /* 0x000fe40003f7d200 */
        /* <DEDUP_REMOVED lines=9> */
[----:B------:R-:W-:-:S04]  /*3050*/  IADD3 R16, PT, PT, R20, -0x1, RZ ;  /* 0xffffffff14107810 */ /* 0x000fc80007ffe0ff */
[----:B------:R-:W-:Y:S01]  /*3060*/  ISETP.GE.AND P0, PT, R16, RZ, PT ;  /* 0x000000ff1000720c */ /* 0x000fe20003f06270 */
[----:B------:R-:W-:-:S05]  /*3070*/  VIADD R16, R8, 0xffffffff ;  /* 0xffffffff08107836 */ /* 0x000fca0000000000 */
[----:B------:R-:W-:-:S07]  /*3080*/  ISETP.GE.AND P1, PT, R16, RZ, PT ;  /* 0x000000ff1000720c */ /* 0x000fce0003f26270 */
[----:B------:R-:W-:Y:S01]  /*3090*/  @P0 MOV R21, RZ ;  /* 0x000000ff00150202 */ /* 0x000fe20000000f00 */
[----:B------:R-:W-:Y:S01]  /*30a0*/  @!P0 FFMA R19, R19, 1.84467440737095516160e+19, RZ ;  /* 0x5f80000013138823 */ /* 0x000fe200000000ff */
[----:B------:R-:W-:-:S04]  /*30b0*/  @!P0 MOV R21, 0xffffffc0 ;  /* 0xffffffc000158802 */ /* 0x000fc80000000f00 */
[----:B------:R-:W-:Y:S01]  /*30c0*/  @!P1 FFMA R7, R5, 1.84467440737095516160e+19, RZ ;  /* 0x5f80000005079823 */ /* 0x000fe200000000ff */
[----:B------:R-:W-:-:S07]  /*30d0*/  @!P1 IADD3 R21, PT, PT, R21, 0x40, RZ ;  /* 0x0000004015159810 */ /* 0x000fce0007ffe0ff */
.L_x_92:
[----:B------:R-:W-:Y:S01]  /*30e0*/  LEA R16, R8, 0xc0800000, 0x17 ;  /* 0xc080000008107811 */ /* 0x000fe200078eb8ff */
[----:B------:R-:W-:Y:S01]  /*30f0*/  BSSY.RECONVERGENT B2, `(.L_x_97) ;  /* 0x0000036000027945 */ /* 0x000fe20003800200 */
[----:B------:R-:W-:Y:S02]  /*3100*/  IADD3 R20, PT, PT, R20, -0x7f, RZ ;  /* 0xffffff8114147810 */ /* 0x000fe40007ffe0ff */
[----:B------:R-:W-:-:S03]  /*3110*/  IADD3 R7, PT, PT, -R16, R7, RZ ;  /* 0x0000000710077210 */ /* 0x000fc60007ffe1ff */
[C---:B------:R-:W-:Y:S01]  /*3120*/  IMAD R19, R20.reuse, -0x800000, R19 ;  /* 0xff80000014137824 */ /* 0x040fe200078e0213 */
[----:B------:R-:W0:Y:S01]  /*3130*/  MUFU.RCP R16, R7 ;  /* 0x0000000700107308 */ /* 0x000e220000001000 */
[----:B------:R-:W-:Y:S01]  /*3140*/  FADD.FTZ R18, -R7, -RZ ;  /* 0x800000ff07127221 */ /* 0x000fe20000010100 */
[----:B------:R-:W-:-:S04]  /*3150*/  IADD3 R20, PT, PT, R20, 0x7f, -R8 ;  /* 0x0000007f14147810 */ /* 0x000fc80007ffe808 */
[----:B------:R-:W-:Y:S01]  /*3160*/  IADD3 R21, PT, PT, R20, R21, RZ ;  /* 0x0000001514157210 */ /* 0x000fe20007ffe0ff */
[----:B0-----:R-:W-:-:S04]  /*3170*/  FFMA R7, R16, R18, 1 ;  /* 0x3f80000010077423 */ /* 0x001fc80000000012 */
[----:B------:R-:W-:-:S04]  /*3180*/  FFMA R7, R16, R7, R16 ;  /* 0x0000000710077223 */ /* 0x000fc80000000010 */
[----:B------:R-:W-:-:S04]  /*3190*/  FFMA R17, R19, R7, RZ ;  /* 0x0000000713117223 */ /* 0x000fc800000000ff */
[----:B------:R-:W-:-:S04]  /*31a0*/  FFMA R16, R18, R17, R19 ;  /* 0x0000001112107223 */ /* 0x000fc80000000013 */
[----:B------:R-:W-:-:S04]  /*31b0*/  FFMA R16, R7, R16, R17 ;  /* 0x0000001007107223 */ /* 0x000fc80000000011 */
[----:B------:R-:W-:-:S04]  /*31c0*/  FFMA R18, R18, R16, R19 ;  /* 0x0000001012127223 */ /* 0x000fc80000000013 */
[----:B------:R-:W-:-:S05]  /*31d0*/  FFMA R17, R7, R18, R16 ;  /* 0x0000001207117223 */ /* 0x000fca0000000010 */
[----:B------:R-:W-:-:S04]  /*31e0*/  SHF.R.U32.HI R8, RZ, 0x17, R17 ;  /* 0x00000017ff087819 */ /* 0x000fc80000011611 */
[----:B------:R-:W-:-:S04]  /*31f0*/  LOP3.LUT R8, R8, 0xff, RZ, 0xc0, !PT ;  /* 0x000000ff08087812 */ /* 0x000fc800078ec0ff */
[----:B------:R-:W-:-:S05]  /*3200*/  IADD3 R8, PT, PT, R8, R21, RZ ;  /* 0x0000001508087210 */ /* 0x000fca0007ffe0ff */
[----:B------:R-:W-:-:S05]  /*3210*/  VIADD R19, R8, 0xffffffff ;  /* 0xffffffff08137836 */ /* 0x000fca0000000000 */
        /* <DEDUP_REMOVED lines=9> */
[CCC-:B------:R-:W-:Y:S01]  /*32b0*/  FFMA.RZ R19, R7.reuse, R18.reuse, R16.reuse ;  /* 0x0000001207137223 */ /* 0x1c0fe2000000c010 */
[CCC-:B------:R-:W-:Y:S01]  /*32c0*/  FFMA.RP R20, R7.reuse, R18.reuse, R16.reuse ;  /* 0x0000001207147223 */ /* 0x1c0fe20000008010 */
[----:B------:R-:W-:Y:S01]  /*32d0*/  FFMA.RM R16, R7, R18, R16 ;  /* 0x0000001207107223 */ /* 0x000fe20000004010 */
[C---:B------:R-:W-:Y:S02]  /*32e0*/  IADD3 R7, PT, PT, R8.reuse, 0x20, RZ ;  /* 0x0000002008077810 */ /* 0x040fe40007ffe0ff */
[----:B------:R-:W-:Y:S02]  /*32f0*/  LOP3.LUT R19, R19, 0x7fffff, RZ, 0xc0, !PT ;  /* 0x007fffff13137812 */ /* 0x000fe400078ec0ff */
[C---:B------:R-:W-:Y:S02]  /*3300*/  ISETP.NE.AND P3, PT, R8.reuse, RZ, PT ;  /* 0x000000ff0800720c */ /* 0x040fe40003f65270 */
[----:B------:R-:W-:Y:S02]  /*3310*/  LOP3.LUT R19, R19, 0x800000, RZ, 0xfc, !PT ;  /* 0x0080000013137812 */ /* 0x000fe400078efcff */
[----:B------:R-:W-:-:S02]  /*3320*/  ISETP.NE.AND P1, PT, R8, RZ, PT ;  /* 0x000000ff0800720c */ /* 0x000fc40003f25270 */
[----:B------:R-:W-:Y:S02]  /*3330*/  IADD3 R8, PT, PT, -R8, RZ, RZ ;  /* 0x000000ff08087210 */ /* 0x000fe40007ffe1ff */
[----:B------:R-:W-:Y:S02]  /*3340*/  SHF.L.U32 R7, R19, R7, RZ ;  /* 0x0000000713077219 */ /* 0x000fe400000006ff */
[----:B------:R-:W-:Y:S02]  /*3350*/  FSETP.NEU.FTZ.AND P0, PT, R20, R16, PT ;  /* 0x000000101400720b */ /* 0x000fe40003f1d000 */
[----:B------:R-:W-:Y:S02]  /*3360*/  SEL R8, R8, RZ, P3 ;  /* 0x000000ff08087207 */ /* 0x000fe40001800000 */
[----:B------:R-:W-:Y:S02]  /*3370*/  ISETP.NE.AND P1, PT, R7, RZ, P1 ;  /* 0x000000ff0700720c */ /* 0x000fe40000f25270 */
[----:B------:R-:W-:-:S02]  /*3380*/  SHF.R.U32.HI R19, RZ, R8, R19 ;  /* 0x00000008ff137219 */ /* 0x000fc40000011613 */
[----:B------:R-:W-:Y:S02]  /*3390*/  PLOP3.LUT P0, PT, P0, P1, PT, 0xf8, 0x8f ;  /* 0x00000000008f781c */ /* 0x000fe40000703f70 */
[----:B------:R-:W-:Y:S02]  /*33a0*/  SHF.R.U32.HI R8, RZ, 0x1, R19 ;  /* 0x00000001ff087819 */ /* 0x000fe40000011613 */
[----:B------:R-:W-:-:S04]  /*33b0*/  SEL R7, RZ, 0x1, !P0 ;  /* 0x00000001ff077807 */ /* 0x000fc80004000000 */
[----:B------:R-:W-:-:S04]  /*33c0*/  LOP3.LUT R7, R7, 0x1, R8, 0xf8, !PT ;  /* 0x0000000107077812 */ /* 0x000fc800078ef808 */
[----:B------:R-:W-:-:S04]  /*33d0*/  LOP3.LUT R7, R7, R19, RZ, 0xc0, !PT ;  /* 0x0000001307077212 */ /* 0x000fc800078ec0ff */
[----:B------:R-:W-:-:S04]  /*33e0*/  IADD3 R7, PT, PT, R8, R7, RZ ;  /* 0x0000000708077210 */ /* 0x000fc80007ffe0ff */
[----:B------:R-:W-:Y:S01]  /*33f0*/  LOP3.LUT R17, R7, R17, RZ, 0xfc, !PT ;  /* 0x0000001107117212 */ /* 0x000fe200078efcff */
[----:B------:R-:W-:Y:S06]  /*3400*/  BRA `(.L_x_100) ;  /* 0x0000000000107947 */ /* 0x000fec0003800000 */
.L_x_99:
[----:B------:R-:W-:-:S04]  /*3410*/  LOP3.LUT R17, R17, 0x80000000, RZ, 0xc0, !PT ;  /* 0x8000000011117812 */ /* 0x000fc800078ec0ff */
[----:B------:R-:W-:Y:S01]  /*3420*/  LOP3.LUT R17, R17, 0x7f800000, RZ, 0xfc, !PT ;  /* 0x7f80000011117812 */ /* 0x000fe200078efcff */
[----:B------:R-:W-:Y:S06]  /*3430*/  BRA `(.L_x_100) ;  /* 0x0000000000047947 */ /* 0x000fec0003800000 */
.L_x_98:
[----:B------:R-:W-:-:S07]  /*3440*/  LEA R17, R21, R17, 0x17 ;  /* 0x0000001115117211 */ /* 0x000fce00078eb8ff */
.L_x_100:
[----:B------:R-:W-:Y:S05]  /*3450*/  BSYNC.RECONVERGENT B2 ;  /* 0x0000000000027941 */ /* 0x000fea0003800200 */
.L_x_97:
[----:B------:R-:W-:Y:S01]  /*3460*/  MOV R7, R17 ;  /* 0x0000001100077202 */ /* 0x000fe20000000f00 */
[----:B------:R-:W-:Y:S06]  /*3470*/  BRA `(.L_x_101) ;  /* 0x0000000000207947 */ /* 0x000fec0003800000 */
.L_x_96:
[----:B------:R-:W-:-:S04]  /*3480*/  LOP3.LUT R7, R7, 0x80000000, R19, 0x48, !PT ;  /* 0x8000000007077812 */ /* 0x000fc800078e4813 */
[----:B------:R-:W-:Y:S01]  /*3490*/  LOP3.LUT R7, R7, 0x7f800000, RZ, 0xfc, !PT ;  /* 0x7f80000007077812 */ /* 0x000fe200078efcff */
[----:B------:R-:W-:Y:S06]  /*34a0*/  BRA `(.L_x_101) ;  /* 0x0000000000147947 */ /* 0x000fec0003800000 */
.L_x_95:
[----:B------:R-:W-:Y:S01]  /*34b0*/  LOP3.LUT R7, R7, 0x80000000, R19, 0x48, !PT ;  /* 0x8000000007077812 */ /* 0x000fe200078e4813 */
[----:B------:R-:W-:Y:S06]  /*34c0*/  BRA `(.L_x_101) ;  /* 0x00000000000c7947 */ /* 0x000fec0003800000 */
.L_x_94:
[----:B------:R-:W0:Y:S01]  /*34d0*/  MUFU.RSQ R7, -QNAN ;  /* 0xffc0000000077908 */ /* 0x000e220000001400 */
[----:B------:R-:W-:Y:S05]  /*34e0*/  BRA `(.L_x_101) ;  /* 0x0000000000047947 */ /* 0x000fea0003800000 */
.L_x_93:
[----:B------:R-:W-:-:S07]  /*34f0*/  FADD.FTZ R7, R19, R5 ;  /* 0x0000000513077221 */ /* 0x000fce0000010000 */
.L_x_101:
[----:B------:R-:W-:Y:S05]  /*3500*/  BSYNC.RECONVERGENT B1 ;  /* 0x0000000000017941 */ /* 0x000fea0003800200 */
.L_x_91:
[----:B------:R-:W-:Y:S01]  /*3510*/  HFMA2 R17, -RZ, RZ, 0, 0 ;  /* 0x00000000ff117431 */ /* 0x000fe200000001ff */
[----:B------:R-:W-:-:S04]  /*3520*/  MOV R16, R15 ;  /* 0x0000000f00107202 */ /* 0x000fc80000000f00 */
[----:B0-----:R-:W-:Y:S05]  /*3530*/  RET.REL.NODEC R16 `(_Z25softmax_kernel_step3_vec4PKfPfiiii) ;  /* 0xffffffc810b07950 */ /* 0x001fea0003c3ffff */
.L_x_102:
        /* <DEDUP_REMOVED lines=12> */
.L_x_205:


//--------------------- .text._Z20softmax_kernel_step2PKfPfiiii --------------------------
	.section	.text._Z20softmax_kernel_step2PKfPfiiii,"ax",@progbits
	.align	128
        .global         _Z20softmax_kernel_step2PKfPfiiii
        .type           _Z20softmax_kernel_step2PKfPfiiii,@function
        .size           _Z20softmax_kernel_step2PKfPfiiii,(.L_x_206 - _Z20softmax_kernel_step2PKfPfiiii)
        .other          _Z20softmax_kernel_step2PKfPfiiii,@"STO_CUDA_ENTRY STV_DEFAULT"
_Z20softmax_kernel_step2PKfPfiiii:
.text._Z20softmax_kernel_step2PKfPfiiii:
        /* <DEDUP_REMOVED lines=9> */
[----:B------:R-:W2:Y:S06]  /*0090*/  LDCU.64 UR8, c[0x0][0x358] ;  /* 0x00006b00ff0877ac */ /* 0x000eac0008000a00 */
[----:B------:R-:W3:Y:S01]  /*00a0*/  LDC.64 R4, c[0x0][0x380] ;  /* 0x0000e000ff047b82 */ /* 0x000ee20000000a00 */
[----:B-1----:R-:W-:-:S02]  /*00b0*/  IMAD R3, R8, UR4, RZ ;  /* 0x0000000408037c24 */ /* 0x002fc4000f8e02ff */
[----:B------:R-:W-:Y:S01]  /*00c0*/  IMAD R2, R9, UR4, RZ ;  /* 0x0000000409027c24 */ /* 0x000fe2000f8e02ff */
[----:B0-----:R-:W-:Y:S01]  /*00d0*/  ISETP.GE.AND P0, PT, R7, UR5, PT ;  /* 0x0000000507007c0c */ /* 0x001fe2000bf06270 */
[----:B---3--:R-:W-:-:S04]  /*00e0*/  IMAD.WIDE R4, R3, 0x4, R4 ;  /* 0x0000000403047825 */ /* 0x008fc800078e0204 */
[----:B------:R-:W-:-:S08]  /*00f0*/  IMAD.MOV.U32 R3, RZ, RZ, -0x800001 ;  /* 0xff7fffffff037424 */ /* 0x000fd000078e00ff */
[----:B--2---:R-:W-:Y:S05]  /*0100*/  @P0 BRA `(.L_x_104) ;  /* 0x0000000000240947 */ /* 0x004fea0003800000 */
[----:B------:R-:W0:Y:S01]  /*0110*/  LDC R0, c[0x0][0x360] ;  /* 0x0000d800ff007b82 */ /* 0x000e220000000800 */
[----:B------:R-:W-:Y:S02]  /*0120*/  IMAD.MOV.U32 R3, RZ, RZ, -0x800001 ;  /* 0xff7fffffff037424 */ /* 0x000fe400078e00ff */
[----:B------:R-:W-:-:S07]  /*0130*/  IMAD.MOV.U32 R11, RZ, RZ, R7 ;  /* 0x000000ffff0b7224 */ /* 0x000fce00078e0007 */
.L_x_105:
[----:B------:R-:W-:-:S06]  /*0140*/  IMAD.WIDE R8, R11, 0x4, R4 ;  /* 0x000000040b087825 */ /* 0x000fcc00078e0204 */
[----:B------:R-:W2:Y:S01]  /*0150*/  LDG.E R8, desc[UR8][R8.64] ;  /* 0x0000000808087981 */ /* 0x000ea2000c1e1900 */
[----:B0-----:R-:W-:-:S05]  /*0160*/  IMAD.IADD R11, R0, 0x1, R11 ;  /* 0x00000001000b7824 */ /* 0x001fca00078e020b */
[----:B------:R-:W-:Y:S02]  /*0170*/  ISETP.GE.AND P0, PT, R11, UR5, PT ;  /* 0x000000050b007c0c */ /* 0x000fe4000bf06270 */
[----:B--2---:R-:W-:-:S11]  /*0180*/  FMNMX R3, R8, R3, !PT ;  /* 0x0000000308037209 */ /* 0x004fd60007800000 */
[----:B------:R-:W-:Y:S05]  /*0190*/  @!P0 BRA `(.L_x_105) ;  /* 0xfffffffc00e88947 */ /* 0x000fea000383ffff */
.L_x_104:
[----:B------:R-:W-:Y:S05]  /*01a0*/  BSYNC.RECONVERGENT B0 ;  /* 0x0000000000007941 */ /* 0x000fea0003800200 */
.L_x_103:
[----:B------:R-:W0:Y:S01]  /*01b0*/  S2UR UR5, SR_CgaCtaId ;  /* 0x00000000000579c3 */ /* 0x000e220000008800 */
[----:B------:R-:W-:Y:S01]  /*01c0*/  UMOV UR4, 0x400 ;  /* 0x0000040000047882 */ /* 0x000fe20000000000 */
[----:B------:R-:W1:Y:S02]  /*01d0*/  LDCU UR6, c[0x0][0x360] ;  /* 0x00006c00ff0677ac */ /* 0x000e640008000800 */
[----:B-1----:R-:W-:Y:S02]  /*01e0*/  UISETP.GE.U32.AND UP0, UPT, UR6, 0x2, UPT ;  /* 0x000000020600788c */ /* 0x002fe4000bf06070 */
[----:B0-----:R-:W-:-:S06]  /*01f0*/  ULEA UR4, UR5, UR4, 0x18 ;  /* 0x0000000405047291 */ /* 0x001fcc000f8ec0ff */
[----:B------:R-:W-:-:S05]  /*0200*/  LEA R0, R7, UR4, 0x2 ;  /* 0x0000000407007c11 */ /* 0x000fca000f8e10ff */
[----:B------:R0:W-:Y:S01]  /*0210*/  STS [R0], R3 ;  /* 0x0000000300007388 */ /* 0x0001e20000000800 */
[----:B------:R-:W-:Y:S06]  /*0220*/  BAR.SYNC.DEFER_BLOCKING 0x0 ;  /* 0x0000000000007b1d */ /* 0x000fec0000010000 */
[----:B------:R-:W-:Y:S05]  /*0230*/  BRA.U !UP0, `(.L_x_106) ;  /* 0x0000000108307547 */ /* 0x000fea000b800000 */
[----:B0-----:R-:W-:-:S07]  /*0240*/  IMAD.U32 R3, RZ, RZ, UR6 ;  /* 0x00000006ff037e24 */ /* 0x001fce000f8e00ff */
.L_x_107:
        /* <DEDUP_REMOVED lines=8> */
[----:B------:R-:W-:Y:S01]  /*02d0*/  ISETP.GT.U32.AND P0, PT, R3, 0x3, PT ;  /* 0x000000030300780c */ /* 0x000fe20003f04070 */
[----:B------:R-:W-:-:S12]  /*02e0*/  IMAD.MOV.U32 R3, RZ, RZ, R10 ;  /* 0x000000ffff037224 */ /* 0x000fd800078e000a */
[----:B-1----:R-:W-:Y:S05]  /*02f0*/  @P0 BRA `(.L_x_107) ;  /* 0xfffffffc00d40947 */ /* 0x002fea000383ffff */
.L_x_106:
[----:B------:R-:W1:Y:S01]  /*0300*/  S2UR UR5, SR_CgaCtaId ;  /* 0x00000000000579c3 */ /* 0x000e620000008800 */
[----:B------:R-:W2:Y:S01]  /*0310*/  LDCU UR7, c[0x0][0x39c] ;  /* 0x00007380ff0777ac */ /* 0x000ea20008000800 */
[----:B------:R-:W-:Y:S01]  /*0320*/  BSSY.RECONVERGENT B0, `(.L_x_108) ;  /* 0x000001a000007945 */ /* 0x000fe20003800200 */
[----:B0-----:R-:W-:Y:S01]  /*0330*/  IMAD.MOV.U32 R3, RZ, RZ, RZ ;  /* 0x000000ffff037224 */ /* 0x001fe200078e00ff */
[----:B------:R-:W-:Y:S01]  /*0340*/  UMOV UR4, 0x400 ;  /* 0x0000040000047882 */ /* 0x000fe20000000000 */
[----:B--2---:R-:W-:Y:S01]  /*0350*/  ISETP.GE.AND P0, PT, R7, UR7, PT ;  /* 0x0000000707007c0c */ /* 0x004fe2000bf06270 */
[----:B-1----:R-:W-:-:S09]  /*0360*/  ULEA UR4, UR5, UR4, 0x18 ;  /* 0x0000000405047291 */ /* 0x002fd2000f8ec0ff */
[----:B------:R-:W0:Y:S01]  /*0370*/  LDS R6, [UR4] ;  /* 0x00000004ff067984 */ /* 0x000e220008000800 */
[----:B------:R-:W-:Y:S06]  /*0380*/  BAR.SYNC.DEFER_BLOCKING 0x0 ;  /* 0x0000000000007b1d */ /* 0x000fec0000010000 */
[----:B------:R-:W-:Y:S05]  /*0390*/  @P0 BRA `(.L_x_109) ;  /* 0x0000000000480947 */ /* 0x000fea0003800000 */
[----:B------:R-:W-:Y:S02]  /*03a0*/  IMAD.MOV.U32 R3, RZ, RZ, RZ ;  /* 0x000000ffff037224 */ /* 0x000fe400078e00ff */
[----:B------:R-:W-:-:S07]  /*03b0*/  IMAD.MOV.U32 R11, RZ, RZ, R7 ;  /* 0x000000ffff0b7224 */ /* 0x000fce00078e0007 */
.L_x_110:
[----:B------:R-:W-:-:S06]  /*03c0*/  IMAD.WIDE R8, R11, 0x4, R4 ;  /* 0x000000040b087825 */ /* 0x000fcc00078e0204 */
[----:B------:R-:W0:Y:S01]  /*03d0*/  LDG.E R9, desc[UR8][R8.64] ;  /* 0x0000000808097981 */ /* 0x000e22000c1e1900 */
[----:B------:R-:W-:Y:S02]  /*03e0*/  HFMA2 R15, -RZ, RZ, 3.7421875, 0 ;  /* 0x437c0000ff0f7431 */ /* 0x000fe400000001ff */
[----:B------:R-:W-:Y:S02]  /*03f0*/  IMAD.MOV.U32 R13, RZ, RZ, 0x3bbb989d ;  /* 0x3bbb989dff0d7424 */ /* 0x000fe400078e00ff */
[----:B------:R-:W-:-:S05]  /*0400*/  VIADD R11, R11, UR6 ;  /* 0x000000060b0b7c36 */ /* 0x000fca0008000000 */
[----:B------:R-:W-:Y:S01]  /*0410*/  ISETP.GE.AND P0, PT, R11, UR7, PT ;  /* 0x000000070b007c0c */ /* 0x000fe2000bf06270 */
[----:B0-----:R-:W-:-:S04]  /*0420*/  FADD R10, -R6, R9 ;  /* 0x00000009060a7221 */ /* 0x001fc80000000100 */
[----:B------:R-:W-:-:S04]  /*0430*/  FFMA.SAT R12, R10, R13, 0.5 ;  /* 0x3f0000000a0c7423 */ /* 0x000fc8000000200d */
[----:B------:R-:W-:-:S04]  /*0440*/  FFMA.RM R12, R12, R15, 12582913 ;  /* 0x4b4000010c0c7423 */ /* 0x000fc8000000400f */
[C---:B------:R-:W-:Y:S01]  /*0450*/  FADD R13, R12.reuse, -12583039 ;  /* 0xcb40007f0c0d7421 */ /* 0x040fe20000000000 */
[----:B------:R-:W-:-:S03]  /*0460*/  IMAD.SHL.U32 R12, R12, 0x800000, RZ ;  /* 0x008000000c0c7824 */ /* 0x000fc600078e00ff */
[----:B------:R-:W-:-:S04]  /*0470*/  FFMA R13, R10, 1.4426950216293334961, -R13 ;  /* 0x3fb8aa3b0a0d7823 */ /* 0x000fc8000000080d */
[----:B------:R-:W-:-:S06]  /*0480*/  FFMA R13, R10, 1.925963033500011079e-08, R13 ;  /* 0x32a570600a0d7823 */ /* 0x000fcc000000000d */
[----:B------:R-:W0:Y:S02]  /*0490*/  MUFU.EX2 R13, R13 ;  /* 0x0000000d000d7308 */ /* 0x000e240000000800 */
[----:B0-----:R-:W-:Y:S01]  /*04a0*/  FFMA R3, R12, R13, R3 ;  /* 0x0000000d0c037223 */ /* 0x001fe20000000003 */
[----:B------:R-:W-:Y:S06]  /*04b0*/  @!P0 BRA `(.L_x_110) ;  /* 0xfffffffc00c08947 */ /* 0x000fec000383ffff */
.L_x_109:
[----:B------:R-:W-:Y:S05]  /*04c0*/  BSYNC.RECONVERGENT B0 ;  /* 0x0000000000007941 */ /* 0x000fea0003800200 */
.L_x_108:
[----:B------:R1:W-:Y:S01]  /*04d0*/  STS [R0], R3 ;  /* 0x0000000300007388 */ /* 0x0003e20000000800 */
[----:B------:R-:W-:Y:S01]  /*04e0*/  UISETP.GE.U32.AND UP0, UPT, UR6, 0x2, UPT ;  /* 0x000000020600788c */ /* 0x000fe2000bf06070 */
[----:B------:R-:W-:Y:S08]  /*04f0*/  BAR.SYNC.DEFER_BLOCKING 0x0 ;  /* 0x0000000000007b1d */ /* 0x000ff00000010000 */
[----:B-1----:R-:W-:Y:S05]  /*0500*/  BRA.U !UP0, `(.L_x_111) ;  /* 0x0000000108307547 */ /* 0x002fea000b800000 */
[----:B------:R-:W-:-:S07]  /*0510*/  IMAD.U32 R3, RZ, RZ, UR6 ;  /* 0x00000006ff037e24 */ /* 0x000fce000f8e00ff */
.L_x_112:
[----:B------:R-:W-:-:S04]  /*0520*/  SHF.R.U32.HI R10, RZ, 0x1, R3 ;  /* 0x00000001ff0a7819 */ /* 0x000fc80000011603 */
[----:B------:R-:W-:-:S13]  /*0530*/  ISETP.GE.U32.AND P0, PT, R7, R10, PT ;  /* 0x0000000a0700720c */ /* 0x000fda0003f06070 */
[----:B------:R-:W-:Y:S01]  /*0540*/  @!P0 IMAD R8, R10, 0x4, R0 ;  /* 0x000000040a088824 */ /* 0x000fe200078e0200 */
[----:B------:R-:W-:Y:S05]  /*0550*/  @!P0 LDS R9, [R0] ;  /* 0x0000000000098984 */ /* 0x000fea0000000800 */
[----:B------:R-:W1:Y:S02]  /*0560*/  @!P0 LDS R8, [R8] ;  /* 0x0000000008088984 */ /* 0x000e640000000800 */
[----:B-1----:R-:W-:-:S05]  /*0570*/  @!P0 FADD R9, R8, R9 ;  /* 0x0000000908098221 */ /* 0x002fca0000000000 */
[----:B------:R1:W-:Y:S01]  /*0580*/  @!P0 STS [R0], R9 ;  /* 0x0000000900008388 */ /* 0x0003e20000000800 */
[----:B------:R-:W-:Y:S01]  /*0590*/  BAR.SYNC.DEFER_BLOCKING 0x0 ;  /* 0x0000000000007b1d */ /* 0x000fe20000010000 */
[----:B------:R-:W-:Y:S01]  /*05a0*/  ISETP.GT.U32.AND P0, PT, R3, 0x3, PT ;  /* 0x000000030300780c */ /* 0x000fe20003f04070 */
[----:B------:R-:W-:-:S12]  /*05b0*/  IMAD.MOV.U32 R3, RZ, RZ, R10 ;  /* 0x000000ffff037224 */ /* 0x000fd800078e000a */
[----:B-1----:R-:W-:Y:S05]  /*05c0*/  @P0 BRA `(.L_x_112) ;  /* 0xfffffffc00d40947 */ /* 0x002fea000383ffff */
.L_x_111:
[----:B------:R-:W1:Y:S01]  /*05d0*/  S2UR UR5, SR_CgaCtaId ;  /* 0x00000000000579c3 */ /* 0x000e620000008800 */
[----:B------:R-:W-:Y:S01]  /*05e0*/  UMOV UR4, 0x400 ;  /* 0x0000040000047882 */ /* 0x000fe20000000000 */
[----:B------:R-:W2:Y:S01]  /*05f0*/  LDCU UR7, c[0x0][0x39c] ;  /* 0x00007380ff0777ac */ /* 0x000ea20008000800 */
[----:B------:R-:W3:Y:S01]  /*0600*/  LDCU UR10, c[0x0][0x39c] ;  /* 0x00007380ff0a77ac */ /* 0x000ee20008000800 */
[----:B--2---:R-:W-:Y:S01]  /*0610*/  ISETP.GE.AND P0, PT, R7, UR7, PT ;  /* 0x0000000707007c0c */ /* 0x004fe2000bf06270 */
[----:B-1----:R-:W-:-:S09]  /*0620*/  ULEA UR4, UR5, UR4, 0x18 ;  /* 0x0000000405047291 */ /* 0x002fd2000f8ec0ff */
[----:B------:R-:W1:Y:S02]  /*0630*/  LDS R3, [UR4] ;  /* 0x00000004ff037984 */ /* 0x000e640008000800 */
[----:B------:R-:W2:Y:S01]  /*0640*/  LDCU.64 UR4, c[0x0][0x388] ;  /* 0x00007100ff0477ac */ /* 0x000ea20008000a00 */
[----:B------:R-:W-:Y:S06]  /*0650*/  BAR.SYNC.DEFER_BLOCKING 0x0 ;  /* 0x0000000000007b1d */ /* 0x000fec0000010000 */
[----:B--23--:R-:W-:Y:S05]  /*0660*/  @P0 EXIT ;  /* 0x000000000000094d */ /* 0x00cfea0003800000 */
.L_x_115:
[----:B--2---:R-:W-:-:S06]  /*0670*/  IMAD.WIDE R8, R7, 0x4, R4 ;  /* 0x0000000407087825 */ /* 0x004fcc00078e0204 */
[----:B------:R-:W0:Y:S01]  /*0680*/  LDG.E R9, desc[UR8][R8.64] ;  /* 0x0000000808097981 */ /* 0x000e22000c1e1900 */
[----:B------:R-:W-:Y:S01]  /*0690*/  MOV R11, 0x3bbb989d ;  /* 0x3bbb989d000b7802 */ /* 0x000fe20000000f00 */
[----:B------:R-:W-:Y:S01]  /*06a0*/  IMAD.MOV.U32 R13, RZ, RZ, 0x437c0000 ;  /* 0x437c0000ff0d7424 */ /* 0x000fe200078e00ff */
[----:B-1----:R-:W1:Y:S01]  /*06b0*/  MUFU.RCP R12, R3 ;  /* 0x00000003000c7308 */ /* 0x002e620000001000 */
[----:B------:R-:W-:Y:S01]  /*06c0*/  BSSY.RECONVERGENT B0, `(.L_x_113) ;  /* 0x0000015000007945 */ /* 0x000fe20003800200 */
[----:B0-----:R-:W-:Y:S01]  /*06d0*/  FADD R0, -R6, R9 ;  /* 0x0000000906007221 */ /* 0x001fe20000000100 */
[----:B-1----:R-:W-:-:S03]  /*06e0*/  FFMA R9, -R3, R12, 1 ;  /* 0x3f80000003097423 */ /* 0x002fc6000000010c */
[----:B------:R-:W-:-:S04]  /*06f0*/  FFMA.SAT R10, R0, R11, 0.5 ;  /* 0x3f000000000a7423 */ /* 0x000fc8000000200b */
[----:B------:R-:W-:Y:S01]  /*0700*/  FFMA.RM R10, R10, R13, 12582913 ;  /* 0x4b4000010a0a7423 */ /* 0x000fe2000000400d */
[----:B------:R-:W-:Y:S01]  /*0710*/  FFMA R13, R12, R9, R12 ;  /* 0x000000090c0d7223 */ /* 0x000fe2000000000c */
[----:B------:R-:W-:Y:S02]  /*0720*/  SHF.R.S32.HI R9, RZ, 0x1f, R7 ;  /* 0x0000001fff097819 */ /* 0x000fe40000011407 */
[----:B------:R-:W-:-:S04]  /*0730*/  FADD R11, R10, -12583039 ;  /* 0xcb40007f0a0b7421 */ /* 0x000fc80000000000 */
[----:B------:R-:W-:-:S04]  /*0740*/  FFMA R11, R0, 1.4426950216293334961, -R11 ;  /* 0x3fb8aa3b000b7823 */ /* 0x000fc8000000080b */
[----:B------:R-:W-:Y:S01]  /*0750*/  FFMA R11, R0, 1.925963033500011079e-08, R11 ;  /* 0x32a57060000b7823 */ /* 0x000fe2000000000b */
[----:B------:R-:W-:-:S05]  /*0760*/  IMAD.SHL.U32 R0, R10, 0x800000, RZ ;  /* 0x008000000a007824 */ /* 0x000fca00078e00ff */
[----:B------:R-:W0:Y:S02]  /*0770*/  MUFU.EX2 R11, R11 ;  /* 0x0000000b000b7308 */ /* 0x000e240000000800 */
[----:B0-----:R-:W-:-:S06]  /*0780*/  FMUL R0, R0, R11 ;  /* 0x0000000b00007220 */ /* 0x001fcc0000400000 */
[----:B------:R-:W0:Y:S01]  /*0790*/  FCHK P0, R0, R3 ;  /* 0x0000000300007302 */ /* 0x000e220000000000 */
[----:B------:R-:W-:-:S04]  /*07a0*/  FFMA R8, R0, R13, RZ ;  /* 0x0000000d00087223 */ /* 0x000fc800000000ff */
[----:B------:R-:W-:-:S04]  /*07b0*/  FFMA R10, -R3, R8, R0 ;  /* 0x00000008030a7223 */ /* 0x000fc80000000100 */
[----:B------:R-:W-:Y:S01]  /*07c0*/  FFMA R13, R13, R10, R8 ;  /* 0x0000000a0d0d7223 */ /* 0x000fe20000000008 */
[----:B0-----:R-:W-:Y:S06]  /*07d0*/  @!P0 BRA `(.L_x_114) ;  /* 0x00000000000c8947 */ /* 0x001fec0003800000 */
[----:B------:R-:W-:-:S07]  /*07e0*/  MOV R8, 0x800 ;  /* 0x0000080000087802 */ /* 0x000fce0000000f00 */
[----:B------:R-:W-:Y:S05]  /*07f0*/  CALL.REL.NOINC `($__internal_2_$__cuda_sm3x_div_rn_noftz_f32_slowpath) ;  /* 0x00000000002c7944 */ /* 0x000fea0003c00000 */
[----:B------:R-:W-:-:S07]  /*0800*/  IMAD.MOV.U32 R13, RZ, RZ, R0 ;  /* 0x000000ffff0d7224 */ /* 0x000fce00078e0000 */
.L_x_114:
[----:B------:R-:W-:Y:S05]  /*0810*/  BSYNC.RECONVERGENT B0 ;  /* 0x0000000000007941 */ /* 0x000fea0003800200 */
.L_x_113:
[----:B------:R-:W-:Y:S01]  /*0820*/  IADD3 R0, P0, PT, R2, R7, RZ ;  /* 0x0000000702007210 */ /* 0x000fe20007f1e0ff */
[----:B------:R-:W-:-:S03]  /*0830*/  VIADD R7, R7, UR6 ;  /* 0x0000000607077c36 */ /* 0x000fc60008000000 */
[----:B------:R-:W-:Y:S02]  /*0840*/  LEA.HI.X.SX32 R9, R2, R9, 0x1, P0 ;  /* 0x0000000902097211 */ /* 0x000fe400000f0eff */
[----:B------:R-:W-:-:S04]  /*0850*/  LEA R8, P0, R0, UR4, 0x2 ;  /* 0x0000000400087c11 */ /* 0x000fc8000f8010ff */
[----:B------:R-:W-:Y:S02]  /*0860*/  LEA.HI.X R9, R0, UR5, R9, 0x2, P0 ;  /* 0x0000000500097c11 */ /* 0x000fe400080f1409 */
[----:B------:R-:W-:-:S03]  /*0870*/  ISETP.GE.AND P0, PT, R7, UR10, PT ;  /* 0x0000000a07007c0c */ /* 0x000fc6000bf06270 */
[----:B------:R2:W-:Y:S10]  /*0880*/  STG.E desc[UR8][R8.64], R13 ;  /* 0x0000000d08007986 */ /* 0x0005f4000c101908 */
[----:B------:R-:W-:Y:S05]  /*0890*/  @!P0 BRA `(.L_x_115) ;  /* 0xfffffffc00748947 */ /* 0x000fea000383ffff */
[----:B------:R-:W-:Y:S05]  /*08a0*/  EXIT ;  /* 0x000000000000794d */ /* 0x000fea0003800000 */
        .weak           $__internal_2_$__cuda_sm3x_div_rn_noftz_f32_slowpath
        .type           $__internal_2_$__cuda_sm3x_div_rn_noftz_f32_slowpath,@function
        .size           $__internal_2_$__cuda_sm3x_div_rn_noftz_f32_slowpath,(.L_x_206 - $__internal_2_$__cuda_sm3x_div_rn_noftz_f32_slowpath)
$__internal_2_$__cuda_sm3x_div_rn_noftz_f32_slowpath:
[--C-:B------:R-:W-:Y:S01]  /*08b0*/  SHF.R.U32.HI R11, RZ, 0x17, R3.reuse ;  /* 0x00000017ff0b7819 */ /* 0x100fe20000011603 */
[----:B------:R-:W-:Y:S01]  /*08c0*/  BSSY.RECONVERGENT B1, `(.L_x_116) ;  /* 0x0000064000017945 */ /* 0x000fe20003800200 */
[--C-:B------:R-:W-:Y:S01]  /*08d0*/  SHF.R.U32.HI R10, RZ, 0x17, R0.reuse ;  /* 0x00000017ff0a7819 */ /* 0x100fe20000011600 */
[----:B------:R-:W-:Y:S01]  /*08e0*/  IMAD.MOV.U32 R12, RZ, RZ, R0 ;  /* 0x000000ffff0c7224 */ /* 0x000fe200078e0000 */
[----:B------:R-:W-:Y:S01]  /*08f0*/  LOP3.LUT R11, R11, 0xff, RZ, 0xc0, !PT ;  /* 0x000000ff0b0b7812 */ /* 0x000fe200078ec0ff */
[----:B------:R-:W-:Y:S01]  /*0900*/  IMAD.MOV.U32 R13, RZ, RZ, R3 ;  /* 0x000000ffff0d7224 */ /* 0x000fe200078e0003 */
[----:B------:R-:W-:Y:S02]  /*0910*/  LOP3.LUT R16, R10, 0xff, RZ, 0xc0, !PT ;  /* 0x000000ff0a107812 */ /* 0x000fe400078ec0ff */
[----:B------:R-:W-:-:S03]  /*0920*/  IADD3 R14, PT, PT, R11, -0x1, RZ ;  /* 0xffffffff0b0e7810 */ /* 0x000fc60007ffe0ff */
[----:B------:R-:W-:Y:S01]  /*0930*/  VIADD R15, R16, 0xffffffff ;  /* 0xffffffff100f7836 */ /* 0x000fe20000000000 */
[----:B------:R-:W-:-:S04]  /*0940*/  ISETP.GT.U32.AND P0, PT, R14, 0xfd, PT ;  /* 0x000000fd0e00780c */ /* 0x000fc80003f04070 */
[----:B------:R-:W-:-:S13]  /*0950*/  ISETP.GT.U32.OR P0, PT, R15, 0xfd, P0 ;  /* 0x000000fd0f00780c */ /* 0x000fda0000704470 */
[----:B------:R-:W-:Y:S01]  /*0960*/  @!P0 IMAD.MOV.U32 R10, RZ, RZ, RZ ;  /* 0x000000ffff0a8224 */ /* 0x000fe200078e00ff */
        /* <DEDUP_REMOVED lines=19> */
[----:B------:R-:W-:Y:S01]  /*0aa0*/  @P0 MOV R10, RZ ;  /* 0x000000ff000a0202 */ /* 0x000fe20000000f00 */
[----:B------:R-:W-:Y:S02]  /*0ab0*/  @!P0 IMAD.MOV.U32 R10, RZ, RZ, -0x40 ;  /* 0xffffffc0ff0a8424 */ /* 0x000fe400078e00ff */
[----:B------:R-:W-:Y:S01]  /*0ac0*/  @!P0 FFMA R12, R0, 1.84467440737095516160e+19, RZ ;  /* 0x5f800000000c8823 */ /* 0x000fe200000000ff */
[----:B------:R-:W-:Y:S01]  /*0ad0*/  @!P1 FFMA R13, R3, 1.84467440737095516160e+19, RZ ;  /* 0x5f800000030d9823 */ /* 0x000fe200000000ff */
[----:B------:R-:W-:-:S07]  /*0ae0*/  @!P1 VIADD R10, R10, 0x40 ;  /* 0x000000400a0a9836 */ /* 0x000fce0000000000 */
.L_x_117:
[----:B------:R-:W-:Y:S01]  /*0af0*/  LEA R0, R11, 0xc0800000, 0x17 ;  /* 0xc08000000b007811 */ /* 0x000fe200078eb8ff */
[----:B------:R-:W-:Y:S04]  /*0b00*/  BSSY.RECONVERGENT B2, `(.L_x_122) ;  /* 0x0000036000027945 */ /* 0x000fe80003800200 */
[----:B------:R-:W-:Y:S02]  /*0b10*/  IMAD.IADD R14, R13, 0x1, -R0 ;  /* 0x000000010d0e7824 */ /* 0x000fe400078e0a00 */
[----:B------:R-:W-:Y:S02]  /*0b20*/  VIADD R13, R16, 0xffffff81 ;  /* 0xffffff81100d7836 */ /* 0x000fe40000000000 */
[----:B------:R-:W0:Y:S01]  /*0b30*/  MUFU.RCP R15, R14 ;  /* 0x0000000e000f7308 */ /* 0x000e220000001000 */
[----:B------:R-:W-:Y:S01]  /*0b40*/  FADD.FTZ R17, -R14, -RZ ;  /* 0x800000ff0e117221 */ /* 0x000fe20000010100 */
[C---:B------:R-:W-:Y:S01]  /*0b50*/  IMAD R0, R13.reuse, -0x800000, R12 ;  /* 0xff8000000d007824 */ /* 0x040fe200078e020c */
        /* <DEDUP_REMOVED lines=10> */
[----:B------:R-:W-:-:S05]  /*0c00*/  LOP3.LUT R11, R11, 0xff, RZ, 0xc0, !PT ;  /* 0x000000ff0b0b7812 */ /* 0x000fca00078ec0ff */
[----:B------:R-:W-:-:S04]  /*0c10*/  IMAD.IADD R14, R11, 0x1, R13 ;  /* 0x000000010b0e7824 */ /* 0x000fc800078e020d */
        /* <DEDUP_REMOVED lines=11> */
[C---:B------:R-:W-:Y:S02]  /*0cd0*/  VIADD R13, R14.reuse, 0x20 ;  /* 0x000000200e0d7836 */ /* 0x040fe40000000000 */
[CCC-:B------:R-:W-:Y:S01]  /*0ce0*/  FFMA.RM R11, R19.reuse, R17.reuse, R16.reuse ;  /* 0x00000011130b7223 */ /* 0x1c0fe20000004010 */
        /* <DEDUP_REMOVED lines=15> */
[----:B------:R-:W-:-:S04]  /*0de0*/  LOP3.LUT R10, R10, R11, RZ, 0xc0, !PT ;  /* 0x0000000b0a0a7212 */ /* 0x000fc800078ec0ff */
[----:B------:R-:W-:-:S04]  /*0df0*/  IADD3 R13, PT, PT, R13, R10, RZ ;  /* 0x0000000a0d0d7210 */ /* 0x000fc80007ffe0ff */
[----:B------:R-:W-:Y:S01]  /*0e00*/  LOP3.LUT R0, R13, R0, RZ, 0xfc, !PT ;  /* 0x000000000d007212 */ /* 0x000fe200078efcff */
[----:B------:R-:W-:Y:S06]  /*0e10*/  BRA `(.L_x_125) ;  /* 0x0000000000107947 */ /* 0x000fec0003800000 */
.L_x_124:
[----:B------:R-:W-:-:S04]  /*0e20*/  LOP3.LUT R0, R0, 0x80000000, RZ, 0xc0, !PT ;  /* 0x8000000000007812 */ /* 0x000fc800078ec0ff */
[----:B------:R-:W-:Y:S01]  /*0e30*/  LOP3.LUT R0, R0, 0x7f800000, RZ, 0xfc, !PT ;  /* 0x7f80000000007812 */ /* 0x000fe200078efcff */
[----:B------:R-:W-:Y:S06]  /*0e40*/  BRA `(.L_x_125) ;  /* 0x0000000000047947 */ /* 0x000fec0003800000 */
.L_x_123:
[----:B------:R-:W-:-:S07]  /*0e50*/  IMAD R0, R13, 0x800000, R0 ;  /* 0x008000000d007824 */ /* 0x000fce00078e0200 */
.L_x_125:
[----:B------:R-:W-:Y:S05]  /*0e60*/  BSYNC.RECONVERGENT B2 ;  /* 0x0000000000027941 */ /* 0x000fea0003800200 */
.L_x_122:
[----:B------:R-:W-:Y:S05]  /*0e70*/  BRA `(.L_x_126) ;  /* 0x0000000000207947 */ /* 0x000fea0003800000 */
.L_x_121:
[----:B------:R-:W-:-:S04]  /*0e80*/  LOP3.LUT R0, R13, 0x80000000, R12, 0x48, !PT ;  /* 0x800000000d007812 */ /* 0x000fc800078e480c */
[----:B------:R-:W-:Y:S01]  /*0e90*/  LOP3.LUT R0, R0, 0x7f800000, RZ, 0xfc, !PT ;  /* 0x7f80000000007812 */ /* 0x000fe200078efcff */
[----:B------:R-:W-:Y:S06]  /*0ea0*/  BRA `(.L_x_126) ;  /* 0x0000000000147947 */ /* 0x000fec0003800000 */
.L_x_120:
[----:B------:R-:W-:Y:S01]  /*0eb0*/  LOP3.LUT R0, R13, 0x80000000, R12, 0x48, !PT ;  /* 0x800000000d007812 */ /* 0x000fe200078e480c */
[----:B------:R-:W-:Y:S06]  /*0ec0*/  BRA `(.L_x_126) ;  /* 0x00000000000c7947 */ /* 0x000fec0003800000 */
.L_x_119:
[----:B------:R-:W0:Y:S01]  /*0ed0*/  MUFU.RSQ R0, -QNAN ;  /* 0xffc0000000007908 */ /* 0x000e220000001400 */
[----:B------:R-:W-:Y:S05]  /*0ee0*/  BRA `(.L_x_126) ;  /* 0x0000000000047947 */ /* 0x000fea0003800000 */
.L_x_118:
[----:B------:R-:W-:-:S07]  /*0ef0*/  FADD.FTZ R0, R0, R3 ;  /* 0x0000000300007221 */ /* 0x000fce0000010000 */
.L_x_126:
[----:B------:R-:W-:Y:S05]  /*0f00*/  BSYNC.RECONVERGENT B1 ;  /* 0x0000000000017941 */ /* 0x000fea0003800200 */
.L_x_116:
[----:B------:R-:W-:Y:S02]  /*0f10*/  IMAD.MOV.U32 R10, RZ, RZ, R8 ;  /* 0x000000ffff0a7224 */ /* 0x000fe400078e0008 */
[----:B------:R-:W-:-:S04]  /*0f20*/  IMAD.MOV.U32 R11, RZ, RZ, 0x0 ;  /* 0x00000000ff0b7424 */ /* 0x000fc800078e00ff */
[----:B0-----:R-:W-:Y:S05]  /*0f30*/  RET.REL.NODEC R10 `(_Z20softmax_kernel_step2PKfPfiiii) ;  /* 0xfffffff00a307950 */ /* 0x001fea0003c3ffff */
.L_x_127:
        /* <DEDUP_REMOVED lines=12> */
.L_x_206:


//--------------------- .text._Z20softmax_kernel_step1PKfPfiiii --------------------------
	.section	.text._Z20softmax_kernel_step1PKfPfiiii,"ax",@progbits
	.align	128
        .global         _Z20softmax_kernel_step1PKfPfiiii
        .type           _Z20softmax_kernel_step1PKfPfiiii,@function
        .size           _Z20softmax_kernel_step1PKfPfiiii,(.L_x_207 - _Z20softmax_kernel_step1PKfPfiiii)
        .other          _Z20softmax_kernel_step1PKfPfiiii,@"STO_CUDA_ENTRY STV_DEFAULT"
_Z20softmax_kernel_step1PKfPfiiii:
.text._Z20softmax_kernel_step1PKfPfiiii:
        /* <DEDUP_REMOVED lines=10> */
[----:B------:R-:W2:Y:S01]  /*00a0*/  LDCU.64 UR10, c[0x0][0x358] ;  /* 0x00006b00ff0a77ac */ /* 0x000ea20008000a00 */
[----:B------:R-:W-:-:S04]  /*00b0*/  UMOV UR5, 0x400 ;  /* 0x0000040000057882 */ /* 0x000fc80000000000 */
[----:B------:R-:W3:Y:S08]  /*00c0*/  LDC.64 R4, c[0x0][0x380] ;  /* 0x0000e000ff047b82 */ /* 0x000ef00000000a00 */
[----:B------:R-:W4:Y:S01]  /*00d0*/  S2UR UR8, SR_CgaCtaId ;  /* 0x00000000000879c3 */ /* 0x000f220000008800 */
[----:B-1----:R-:W-:Y:S02]  /*00e0*/  IMAD R3, R8, UR4, RZ ;  /* 0x0000000408037c24 */ /* 0x002fe4000f8e02ff */
[----:B------:R-:W-:Y:S01]  /*00f0*/  IMAD R2, R9, UR4, RZ ;  /* 0x0000000409027c24 */ /* 0x000fe2000f8e02ff */
[----:B0-----:R-:W-:Y:S01]  /*0100*/  ISETP.GE.AND P0, PT, R7, UR14, PT ;  /* 0x0000000e07007c0c */ /* 0x001fe2000bf06270 */
[----:B---3--:R-:W-:-:S12]  /*0110*/  IMAD.WIDE R4, R3, 0x4, R4 ;  /* 0x0000000403047825 */ /* 0x008fd800078e0204 */
[----:B--2-4-:R-:W-:Y:S05]  /*0120*/  @P0 BRA `(.L_x_129) ;  /* 0x0000000000240947 */ /* 0x014fea0003800000 */
[----:B------:R-:W0:Y:S01]  /*0130*/  LDC R6, c[0x0][0x360] ;  /* 0x0000d800ff067b82 */ /* 0x000e220000000800 */
[----:B------:R-:W-:Y:S01]  /*0140*/  IMAD.MOV.U32 R0, RZ, RZ, -0x800001 ;  /* 0xff7fffffff007424 */ /* 0x000fe200078e00ff */
[----:B------:R-:W-:-:S07]  /*0150*/  MOV R3, R7 ;  /* 0x0000000700037202 */ /* 0x000fce0000000f00 */
.L_x_130:
[----:B------:R-:W-:-:S06]  /*0160*/  IMAD.WIDE R8, R3, 0x4, R4 ;  /* 0x0000000403087825 */ /* 0x000fcc00078e0204 */
[----:B------:R-:W2:Y:S01]  /*0170*/  LDG.E R9, desc[UR10][R8.64] ;  /* 0x0000000a08097981 */ /* 0x000ea2000c1e1900 */
[----:B0-----:R-:W-:-:S05]  /*0180*/  IMAD.IADD R3, R6, 0x1, R3 ;  /* 0x0000000106037824 */ /* 0x001fca00078e0203 */
[----:B------:R-:W-:Y:S02]  /*0190*/  ISETP.GE.AND P0, PT, R3, UR14, PT ;  /* 0x0000000e03007c0c */ /* 0x000fe4000bf06270 */
[----:B--2---:R-:W-:-:S11]  /*01a0*/  FMNMX R0, R9, R0, !PT ;  /* 0x0000000009007209 */ /* 0x004fd60007800000 */
[----:B------:R-:W-:Y:S05]  /*01b0*/  @!P0 BRA `(.L_x_130) ;  /* 0xfffffffc00e88947 */ /* 0x000fea000383ffff */
.L_x_129:
[----:B------:R-:W-:Y:S05]  /*01c0*/  BSYNC.RECONVERGENT B0 ;  /* 0x0000000000007941 */ /* 0x000fea0003800200 */
.L_x_128:
[----:B------:R-:W-:Y:S01]  /*01d0*/  UIADD3 UR4, UPT, UPT, UR5, 0x4, URZ ;  /* 0x0000000405047890 */ /* 0x000fe2000fffe0ff */
[----:B------:R-:W-:Y:S01]  /*01e0*/  ISETP.NE.AND P0, PT, R7, RZ, PT ;  /* 0x000000ff0700720c */ /* 0x000fe20003f05270 */
[----:B------:R-:W-:Y:S02]  /*01f0*/  BSSY.RECONVERGENT B0, `(.L_x_131) ;  /* 0x0000059000007945 */ /* 0x000fe40003800200 */
[----:B------:R-:W-:-:S06]  /*0200*/  ULEA UR6, UR8, UR4, 0x18 ;  /* 0x0000000408067291 */ /* 0x000fcc000f8ec0ff */
[----:B------:R-:W-:-:S05]  /*0210*/  LEA R3, R7, UR6, 0x2 ;  /* 0x0000000607037c11 */ /* 0x000fca000f8e10ff */
[----:B------:R0:W-:Y:S01]  /*0220*/  STS [R3], R0 ;  /* 0x0000000003007388 */ /* 0x0001e20000000800 */
[----:B------:R-:W-:Y:S06]  /*0230*/  BAR.SYNC.DEFER_BLOCKING 0x0 ;  /* 0x0000000000007b1d */ /* 0x000fec0000010000 */
[----:B------:R-:W-:Y:S05]  /*0240*/  @P0 BRA `(.L_x_132) ;  /* 0x00000004004c0947 */ /* 0x000fea0003800000 */
[----:B------:R-:W1:Y:S01]  /*0250*/  LDCU UR9, c[0x0][0x360] ;  /* 0x00006c00ff0977ac */ /* 0x000e620008000800 */
[----:B0-----:R-:W-:Y:S01]  /*0260*/  IMAD.MOV.U32 R0, RZ, RZ, -0x800001 ;  /* 0xff7fffffff007424 */ /* 0x001fe200078e00ff */
[----:B------:R-:W-:Y:S01]  /*0270*/  UMOV UR4, URZ ;  /* 0x000000ff00047c82 */ /* 0x000fe20008000000 */
[----:B-1----:R-:W-:Y:S02]  /*0280*/  UISETP.GE.U32.AND UP1, UPT, UR9, 0x10, UPT ;  /* 0x000000100900788c */ /* 0x002fe4000bf26070 */
[----:B------:R-:W-:-:S04]  /*0290*/  ULOP3.LUT UR12, UR9, 0xf, URZ, 0xc0, !UPT ;  /* 0x0000000f090c7892 */ /* 0x000fc8000f8ec0ff */
[----:B------:R-:W-:-:S03]  /*02a0*/  UISETP.NE.AND UP0, UPT, UR12, URZ, UPT ;  /* 0x000000ff0c00728c */ /* 0x000fc6000bf05270 */
[----:B------:R-:W-:Y:S08]  /*02b0*/  BRA.U !UP1, `(.L_x_133) ;  /* 0x0000000109847547 */ /* 0x000ff0000b800000 */
[----:B------:R-:W-:Y:S01]  /*02c0*/  ULOP3.LUT UR7, UR9, 0xfffffff0, URZ, 0xc0, !UPT ;  /* 0xfffffff009077892 */ /* 0x000fe2000f8ec0ff */
[----:B------:R-:W-:Y:S01]  /*02d0*/  MOV R0, 0xff7fffff ;  /* 0xff7fffff00007802 */ /* 0x000fe20000000f00 */
[----:B------:R-:W-:Y:S02]  /*02e0*/  ULOP3.LUT UR4, UR9, 0x7f0, URZ, 0xc0, !UPT ;  /* 0x000007f009047892 */ /* 0x000fe4000f8ec0ff */
[----:B------:R-:W-:Y:S02]  /*02f0*/  UIADD3 UR13, UPT, UPT, UR6, 0x20, URZ ;  /* 0x00000020060d7890 */ /* 0x000fe4000fffe0ff */
[----:B------:R-:W-:-:S12]  /*0300*/  UIADD3 UR7, UPT, UPT, -UR7, URZ, URZ ;  /* 0x000000ff07077290 */ /* 0x000fd8000fffe1ff */
.L_x_134:
[----:B------:R-:W-:Y:S01]  /*0310*/  LDS R3, [UR13+-0x20] ;  /* 0xffffe00dff037984 */ /* 0x000fe20008000800 */
[----:B------:R-:W-:-:S03]  /*0320*/  UIADD3 UR7, UPT, UPT, UR7, 0x10, URZ ;  /* 0x0000001007077890 */ /* 0x000fc6000fffe0ff */
[----:B------:R-:W0:Y:S01]  /*0330*/  LDS R6, [UR13+-0x1c] ;  /* 0xffffe40dff067984 */ /* 0x000e220008000800 */
[----:B------:R-:W-:-:S03]  /*0340*/  UISETP.NE.AND UP1, UPT, UR7, URZ, UPT ;  /* 0x000000ff0700728c */ /* 0x000fc6000bf25270 */
[----:B------:R-:W-:Y:S04]  /*0350*/  LDS R8, [UR13+-0x18] ;  /* 0xffffe80dff087984 */ /* 0x000fe80008000800 */
[----:B------:R-:W1:Y:S04]  /*0360*/  LDS R9, [UR13+-0x14] ;  /* 0xffffec0dff097984 */ /* 0x000e680008000800 */
[----:B------:R-:W-:Y:S04]  /*0370*/  LDS R10, [UR13+-0x10] ;  /* 0xfffff00dff0a7984 */ /* 0x000fe80008000800 */
[----:B------:R-:W2:Y:S04]  /*0380*/  LDS R11, [UR13+-0xc] ;  /* 0xfffff40dff0b7984 */ /* 0x000ea80008000800 */
[----:B------:R-:W-:Y:S04]  /*0390*/  LDS R12, [UR13+-0x8] ;  /* 0xfffff80dff0c7984 */ /* 0x000fe80008000800 */
[----:B------:R-:W3:Y:S04]  /*03a0*/  LDS R13, [UR13+-0x4] ;  /* 0xfffffc0dff0d7984 */ /* 0x000ee80008000800 */
[----:B------:R-:W-:Y:S04]  /*03b0*/  LDS R14, [UR13] ;  /* 0x0000000dff0e7984 */ /* 0x000fe80008000800 */
[----:B------:R-:W4:Y:S04]  /*03c0*/  LDS R15, [UR13+0x4] ;  /* 0x0000040dff0f7984 */ /* 0x000f280008000800 */
[----:B------:R-:W-:Y:S04]  /*03d0*/  LDS R16, [UR13+0x8] ;  /* 0x0000080dff107984 */ /* 0x000fe80008000800 */
[----:B------:R-:W5:Y:S01]  /*03e0*/  LDS R17, [UR13+0xc] ;  /* 0x00000c0dff117984 */ /* 0x000f620008000800 */
[----:B0-----:R-:W-:-:S03]  /*03f0*/  FMNMX3 R3, R0, R3, R6, !PT ;  /* 0x0000000300037276 */ /* 0x001fc60007800006 */
[----:B------:R-:W-:Y:S04]  /*0400*/  LDS R18, [UR13+0x10] ;  /* 0x0000100dff127984 */ /* 0x000fe80008000800 */
[----:B------:R-:W0:Y:S01]  /*0410*/  LDS R19, [UR13+0x14] ;  /* 0x0000140dff137984 */ /* 0x000e220008000800 */
[----:B-1----:R-:W-:-:S03]  /*0420*/  FMNMX3 R3, R3, R8, R9, !PT ;  /* 0x0000000803037276 */ /* 0x002fc60007800009 */
[----:B------:R-:W-:Y:S04]  /*0430*/  LDS R20, [UR13+0x18] ;  /* 0x0000180dff147984 */ /* 0x000fe80008000800 */
[----:B------:R-:W1:Y:S01]  /*0440*/  LDS R21, [UR13+0x1c] ;  /* 0x00001c0dff157984 */ /* 0x000e620008000800 */
[----:B--2---:R-:W-:Y:S01]  /*0450*/  FMNMX3 R3, R3, R10, R11, !PT ;  /* 0x0000000a03037276 */ /* 0x004fe2000780000b */
[----:B------:R-:W-:-:S03]  /*0460*/  UIADD3 UR13, UPT, UPT, UR13, 0x40, URZ ;  /* 0x000000400d0d7890 */ /* 0x000fc6000fffe0ff */
[----:B---3--:R-:W-:-:S04]  /*0470*/  FMNMX3 R3, R3, R12, R13, !PT ;  /* 0x0000000c03037276 */ /* 0x008fc8000780000d */
[----:B----4-:R-:W-:-:S04]  /*0480*/  FMNMX3 R3, R3, R14, R15, !PT ;  /* 0x0000000e03037276 */ /* 0x010fc8000780000f */
[----:B-----5:R-:W-:-:S04]  /*0490*/  FMNMX3 R3, R3, R16, R17, !PT ;  /* 0x0000001003037276 */ /* 0x020fc80007800011 */
[----:B0-----:R-:W-:-:S04]  /*04a0*/  FMNMX3 R3, R3, R18, R19, !PT ;  /* 0x0000001203037276 */ /* 0x001fc80007800013 */
[----:B-1----:R-:W-:Y:S01]  /*04b0*/  FMNMX3 R0, R3, R20, R21, !PT ;  /* 0x0000001403007276 */ /* 0x002fe20007800015 */
[----:B------:R-:W-:Y:S06]  /*04c0*/  BRA.U UP1, `(.L_x_134) ;  /* 0xfffffffd01907547 */ /* 0x000fec000b83ffff */
.L_x_133:
[----:B------:R-:W-:Y:S05]  /*04d0*/  BRA.U !UP0, `(.L_x_135) ;  /* 0x0000000108a07547 */ /* 0x000fea000b800000 */
[----:B------:R-:W-:Y:S02]  /*04e0*/  UISETP.GE.U32.AND UP0, UPT, UR12, 0x8, UPT ;  /* 0x000000080c00788c */ /* 0x000fe4000bf06070 */
[----:B------:R-:W-:-:S04]  /*04f0*/  ULOP3.LUT UR13, UR9, 0x7, URZ, 0xc0, !UPT ;  /* 0x00000007090d7892 */ /* 0x000fc8000f8ec0ff */
[----:B------:R-:W-:-:S03]  /*0500*/  UISETP.NE.AND UP1, UPT, UR13, URZ, UPT ;  /* 0x000000ff0d00728c */ /* 0x000fc6000bf25270 */
[----:B------:R-:W-:Y:S08]  /*0510*/  BRA.U !UP0, `(.L_x_136) ;  /* 0x0000000108387547 */ /* 0x000ff0000b800000 */
[----:B------:R-:W-:Y:S02]  /*0520*/  ULEA UR7, UR4, UR6, 0x2 ;  /* 0x0000000604077291 */ /* 0x000fe4000f8e10ff */
[----:B------:R-:W-:-:S07]  /*0530*/  UIADD3 UR4, UPT, UPT, UR4, 0x8, URZ ;  /* 0x0000000804047890 */ /* 0x000fce000fffe0ff */
[----:B------:R-:W-:Y:S04]  /*0540*/  LDS R3, [UR7] ;  /* 0x00000007ff037984 */ /* 0x000fe80008000800 */
[----:B------:R-:W0:Y:S04]  /*0550*/  LDS R6, [UR7+0x4] ;  /* 0x00000407ff067984 */ /* 0x000e280008000800 */
[----:B------:R-:W-:Y:S04]  /*0560*/  LDS R8, [UR7+0x8] ;  /* 0x00000807ff087984 */ /* 0x000fe80008000800 */
[----:B------:R-:W1:Y:S04]  /*0570*/  LDS R9, [UR7+0xc] ;  /* 0x00000c07ff097984 */ /* 0x000e680008000800 */
[----:B------:R-:W-:Y:S04]  /*0580*/  LDS R10, [UR7+0x10] ;  /* 0x00001007ff0a7984 */ /* 0x000fe80008000800 */
[----:B------:R-:W2:Y:S04]  /*0590*/  LDS R11, [UR7+0x14] ;  /* 0x00001407ff0b7984 */ /* 0x000ea80008000800 */
[----:B------:R-:W-:Y:S04]  /*05a0*/  LDS R12, [UR7+0x18] ;  /* 0x00001807ff0c7984 */ /* 0x000fe80008000800 */
[----:B------:R-:W3:Y:S01]  /*05b0*/  LDS R13, [UR7+0x1c] ;  /* 0x00001c07ff0d7984 */ /* 0x000ee20008000800 */
[----:B0-----:R-:W-:-:S04]  /*05c0*/  FMNMX3 R3, R0, R3, R6, !PT ;  /* 0x0000000300037276 */ /* 0x001fc80007800006 */
[----:B-1----:R-:W-:-:S04]  /*05d0*/  FMNMX3 R3, R3, R8, R9, !PT ;  /* 0x0000000803037276 */ /* 0x002fc80007800009 */
[----:B--2---:R-:W-:-:S04]  /*05e0*/  FMNMX3 R3, R3, R10, R11, !PT ;  /* 0x0000000a03037276 */ /* 0x004fc8000780000b */
[----:B---3--:R-:W-:-:S07]  /*05f0*/  FMNMX3 R0, R3, R12, R13, !PT ;  /* 0x0000000c03007276 */ /* 0x008fce000780000d */
.L_x_136:
        /* <DEDUP_REMOVED lines=10> */
[----:B------:R-:W1:Y:S01]  /*06a0*/  LDS R8, [UR9+0xc] ;  /* 0x00000c09ff087984 */ /* 0x000e620008000800 */
[----:B0-----:R-:W-:-:S04]  /*06b0*/  FMNMX3 R0, R0, R3, R6, !PT ;  /* 0x0000000300007276 */ /* 0x001fc80007800006 */
[----:B-1----:R-:W-:-:S07]  /*06c0*/  FMNMX3 R0, R0, R9, R8, !PT ;  /* 0x0000000900007276 */ /* 0x002fce0007800008 */
.L_x_137:
[----:B------:R-:W-:Y:S05]  /*06d0*/  BRA.U !UP1, `(.L_x_135) ;  /* 0x0000000109207547 */ /* 0x000fea000b800000 */
[----:B------:R-:W-:Y:S02]  /*06e0*/  ULEA UR4, UR4, UR6, 0x2 ;  /* 0x0000000604047291 */ /* 0x000fe4000f8e10ff */
[----:B------:R-:W-:-:S12]  /*06f0*/  UIADD3 UR7, UPT, UPT, -UR7, URZ, URZ ;  /* 0x000000ff07077290 */ /* 0x000fd8000fffe1ff */
.L_x_138:
[----:B------:R-:W0:Y:S01]  /*0700*/  LDS R3, [UR4] ;  /* 0x00000004ff037984 */ /* 0x000e220008000800 */
[----:B------:R-:W-:Y:S02]  /*0710*/  UIADD3 UR7, UPT, UPT, UR7, 0x1, URZ ;  /* 0x0000000107077890 */ /* 0x000fe4000fffe0ff */
[----:B------:R-:W-:Y:S02]  /*0720*/  UIADD3 UR4, UPT, UPT, UR4, 0x4, URZ ;  /* 0x0000000404047890 */ /* 0x000fe4000fffe0ff */
[----:B------:R-:W-:Y:S01]  /*0730*/  UISETP.NE.AND UP0, UPT, UR7, URZ, UPT ;  /* 0x000000ff0700728c */ /* 0x000fe2000bf05270 */
[----:B0-----:R-:W-:-:S08]  /*0740*/  FMNMX R0, R3, R0, !PT ;  /* 0x0000000003007209 */ /* 0x001fd00007800000 */
[----:B------:R-:W-:Y:S05]  /*0750*/  BRA.U UP0, `(.L_x_138) ;  /* 0xfffffffd00e87547 */ /* 0x000fea000b83ffff */
.L_x_135:
[----:B------:R-:W-:-:S09]  /*0760*/  ULEA UR4, UR8, UR5, 0x18 ;  /* 0x0000000508047291 */ /* 0x000fd2000f8ec0ff */
[----:B------:R1:W-:Y:S03]  /*0770*/  STS [UR4], R0 ;  /* 0x00000000ff007988 */ /* 0x0003e60008000804 */
.L_x_132:
[----:B------:R-:W-:Y:S05]  /*0780*/  BSYNC.RECONVERGENT B0 ;  /* 0x0000000000007941 */ /* 0x000fea0003800200 */
.L_x_131:
[----:B------:R-:W-:Y:S01]  /*0790*/  BAR.SYNC.DEFER_BLOCKING 0x0 ;  /* 0x0000000000007b1d */ /* 0x000fe20000010000 */
[----:B------:R-:W-:Y:S01]  /*07a0*/  ISETP.GE.AND P0, PT, R7, UR14, PT ;  /* 0x0000000e07007c0c */ /* 0x000fe2000bf06270 */
[----:B01----:R-:W-:-:S04]  /*07b0*/  IMAD.MOV.U32 R0, RZ, RZ, RZ ;  /* 0x000000ffff007224 */ /* 0x003fc800078e00ff */
[----:B------:R-:W-:Y:S08]  /*07c0*/  BSSY.RECONVERGENT B0, `(.L_x_139) ;  /* 0x0000017000007945 */ /* 0x000ff00003800200 */
[----:B------:R-:W-:Y:S05]  /*07d0*/  @P0 BRA `(.L_x_140) ;  /* 0x0000000000540947 */ /* 0x000fea0003800000 */
[----:B------:R-:W-:Y:S01]  /*07e0*/  ULEA UR4, UR8, UR5, 0x18 ;  /* 0x0000000508047291 */ /* 0x000fe2000f8ec0ff */
[----:B------:R-:W0:Y:S01]  /*07f0*/  LDC R12, c[0x0][0x360] ;  /* 0x0000d800ff0c7b82 */ /* 0x000e220000000800 */
[----:B------:R-:W-:Y:S01]  /*0800*/  IMAD.MOV.U32 R0, RZ, RZ, RZ ;  /* 0x000000ffff007224 */ /* 0x000fe200078e00ff */
[----:B------:R-:W-:-:S06]  /*0810*/  MOV R11, R7 ;  /* 0x00000007000b7202 */ /* 0x000fcc0000000f00 */
[----:B------:R-:W1:Y:S03]  /*0820*/  LDS R3, [UR4] ;  /* 0x00000004ff037984 */ /* 0x000e660008000800 */
.L_x_141:
[----:B------:R-:W-:-:S06]  /*0830*/  IMAD.WIDE R8, R11, 0x4, R4 ;  /* 0x000000040b087825 */ /* 0x000fcc00078e0204 */
[----:B------:R-:W1:Y:S01]  /*0840*/  LDG.E R8, desc[UR10][R8.64] ;  /* 0x0000000a08087981 */ /* 0x000e62000c1e1900 */
[----:B------:R-:W-:Y:S01]  /*0850*/  IMAD.MOV.U32 R13, RZ, RZ, 0x3bbb989d ;  /* 0x3bbb989dff0d7424 */ /* 0x000fe200078e00ff */
[----:B0-----:R-:W-:Y:S01]  /*0860*/  IADD3 R11, PT, PT, R12, R11, RZ ;  /* 0x0000000b0c0b7210 */ /* 0x001fe20007ffe0ff */
[----:B------:R-:W-:-:S03]  /*0870*/  IMAD.MOV.U32 R15, RZ, RZ, 0x437c0000 ;  /* 0x437c0000ff0f7424 */ /* 0x000fc600078e00ff */
[----:B------:R-:W-:Y:S01]  /*0880*/  ISETP.GE.AND P0, PT, R11, UR14, PT ;  /* 0x0000000e0b007c0c */ /* 0x000fe2000bf06270 */
[----:B-1----:R-:W-:-:S04]  /*0890*/  FADD R6, -R3, R8 ;  /* 0x0000000803067221 */ /* 0x002fc80000000100 */
        /* <DEDUP_REMOVED lines=9> */
.L_x_140:
[----:B------:R-:W-:Y:S05]  /*0930*/  BSYNC.RECONVERGENT B0 ;  /* 0x0000000000007941 */ /* 0x000fea0003800200 */
.L_x_139:
        /* <DEDUP_REMOVED lines=9> */
[----:B------:R-:W-:Y:S01]  /*09d0*/  IMAD.MOV.U32 R19, RZ, RZ, RZ ;  /* 0x000000ffff137224 */ /* 0x000fe200078e00ff */
[----:B------:R-:W-:Y:S01]  /*09e0*/  UMOV UR4, URZ ;  /* 0x000000ff00047c82 */ /* 0x000fe20008000000 */
[----:B-1----:R-:W-:Y:S02]  /*09f0*/  UISETP.GE.U32.AND UP1, UPT, UR9, 0x10, UPT ;  /* 0x000000100900788c */ /* 0x002fe4000bf26070 */
[----:B------:R-:W-:-:S04]  /*0a00*/  ULOP3.LUT UR12, UR9, 0xf, URZ, 0xc0, !UPT ;  /* 0x0000000f090c7892 */ /* 0x000fc8000f8ec0ff */
[----:B------:R-:W-:-:S03]  /*0a10*/  UISETP.NE.AND UP0, UPT, UR12, URZ, UPT ;  /* 0x000000ff0c00728c */ /* 0x000fc6000bf05270 */
[----:B------:R-:W-:Y:S08]  /*0a20*/  BRA.U !UP1, `(.L_x_144) ;  /* 0x0000000109847547 */ /* 0x000ff0000b800000 */
[----:B------:R-:W-:Y:S01]  /*0a30*/  HFMA2 R19, -RZ, RZ, 0, 0 ;  /* 0x00000000ff137431 */ /* 0x000fe200000001ff */
[----:B------:R-:W-:Y:S02]  /*0a40*/  ULOP3.LUT UR7, UR9, 0xfffffff0, URZ, 0xc0, !UPT ;  /* 0xfffffff009077892 */ /* 0x000fe4000f8ec0ff */
[----:B------:R-:W-:Y:S02]  /*0a50*/  ULOP3.LUT UR4, UR9, 0x7f0, URZ, 0xc0, !UPT ;  /* 0x000007f009047892 */ /* 0x000fe4000f8ec0ff */
[----:B------:R-:W-:Y:S02]  /*0a60*/  UIADD3 UR13, UPT, UPT, UR6, 0x20, URZ ;  /* 0x00000020060d7890 */ /* 0x000fe4000fffe0ff */
[----:B------:R-:W-:-:S12]  /*0a70*/  UIADD3 UR7, UPT, UPT, -UR7, URZ, URZ ;  /* 0x000000ff07077290 */ /* 0x000fd8000fffe1ff */
.L_x_145:
[----:B------:R-:W1:Y:S01]  /*0a80*/  LDS.64 R16, [UR13+-0x20] ;  /* 0xffffe00dff107984 */ /* 0x000e620008000a00 */
[----:B------:R-:W-:-:S03]  /*0a90*/  UIADD3 UR7, UPT, UPT, UR7, 0x10, URZ ;  /* 0x0000001007077890 */ /* 0x000fc6000fffe0ff */
[----:B------:R-:W2:Y:S01]  /*0aa0*/  LDS.64 R20, [UR13+-0x18] ;  /* 0xffffe80dff147984 */ /* 0x000ea20008000a00 */
[----:B------:R-:W-:-:S03]  /*0ab0*/  UISETP.NE.AND UP1, UPT, UR7, URZ, UPT ;  /* 0x000000ff0700728c */ /* 0x000fc6000bf25270 */
[----:B------:R-:W3:Y:S04]  /*0ac0*/  LDS.64 R12, [UR13+-0x10] ;  /* 0xfffff00dff0c7984 */ /* 0x000ee80008000a00 */
[----:B------:R-:W4:Y:S04]  /*0ad0*/  LDS.64 R10, [UR13+-0x8] ;  /* 0xfffff80dff0a7984 */ /* 0x000f280008000a00 */
[----:B------:R-:W5:Y:S04]  /*0ae0*/  LDS.64 R8, [UR13] ;  /* 0x0000000dff087984 */ /* 0x000f680008000a00 */
[----:B------:R-:W0:Y:S01]  /*0af0*/  LDS.64 R14, [UR13+0x8] ;  /* 0x0000080dff0e7984 */ /* 0x000e220008000a00 */
[----:B-1----:R-:W-:-:S03]  /*0b00*/  FADD R16, R16, R19 ;  /* 0x0000001310107221 */ /* 0x002fc60000000000 */
[----:B------:R-:W-:Y:S01]  /*0b10*/  LDS.64 R18, [UR13+0x18] ;  /* 0x0000180dff127984 */ /* 0x000fe20008000a00 */
[----:B------:R-:W-:-:S04]  /*0b20*/  FADD R17, R16, R17 ;  /* 0x0000001110117221 */ /* 0x000fc80000000000 */
[----:B--2---:R-:W-:Y:S02]  /*0b30*/  FADD R20, R17, R20 ;  /* 0x0000001411147221 */ /* 0x004fe40000000000 */
[----:B------:R-:W1:Y:S01]  /*0b40*/  LDS.64 R16, [UR13+0x10] ;  /* 0x0000100dff107984 */ /* 0x000e620008000a00 */
[----:B------:R-:W-:Y:S01]  /*0b50*/  UIADD3 UR13, UPT, UPT, UR13, 0x40, URZ ;  /* 0x000000400d0d7890 */ /* 0x000fe2000fffe0ff */
[----:B------:R-:W-:-:S04]  /*0b60*/  FADD R21, R20, R21 ;  /* 0x0000001514157221 */ /* 0x000fc80000000000 */
[----:B---3--:R-:W-:-:S04]  /*0b70*/  FADD R12, R21, R12 ;  /* 0x0000000c150c7221 */ /* 0x008fc80000000000 */
[----:B------:R-:W-:-:S04]  /*0b80*/  FADD R13, R12, R13 ;  /* 0x0000000d0c0d7221 */ /* 0x000fc80000000000 */
[----:B----4-:R-:W-:-:S04]  /*0b90*/  FADD R10, R13, R10 ;  /* 0x0000000a0d0a7221 */ /* 0x010fc80000000000 */
[----:B------:R-:W-:-:S04]  /*0ba0*/  FADD R11, R10, R11 ;  /* 0x0000000b0a0b7221 */ /* 0x000fc80000000000 */
[----:B-----5:R-:W-:-:S04]  /*0bb0*/  FADD R8, R11, R8 ;  /* 0x000000080b087221 */ /* 0x020fc80000000000 */
[----:B------:R-:W-:-:S04]  /*0bc0*/  FADD R9, R8, R9 ;  /* 0x0000000908097221 */ /* 0x000fc80000000000 */
[----:B0-----:R-:W-:-:S04]  /*0bd0*/  FADD R14, R9, R14 ;  /* 0x0000000e090e7221 */ /* 0x001fc80000000000 */
[----:B------:R-:W-:-:S04]  /*0be0*/  FADD R15, R14, R15 ;  /* 0x0000000f0e0f7221 */ /* 0x000fc80000000000 */
[----:B-1----:R-:W-:-:S04]  /*0bf0*/  FADD R16, R15, R16 ;  /* 0x000000100f107221 */ /* 0x002fc80000000000 */
[----:B------:R-:W-:-:S04]  /*0c00*/  FADD R17, R16, R17 ;  /* 0x0000001110117221 */ /* 0x000fc80000000000 */
[----:B------:R-:W-:-:S04]  /*0c10*/  FADD R18, R17, R18 ;  /* 0x0000001211127221 */ /* 0x000fc80000000000 */
[----:B------:R-:W-:Y:S01]  /*0c20*/  FADD R19, R18, R19 ;  /* 0x0000001312137221 */ /* 0x000fe20000000000 */
[----:B------:R-:W-:Y:S06]  /*0c30*/  BRA.U UP1, `(.L_x_145) ;  /* 0xfffffffd01907547 */ /* 0x000fec000b83ffff */
.L_x_144:
[----:B------:R-:W-:Y:S05]  /*0c40*/  BRA.U !UP0, `(.L_x_146) ;  /* 0x0000000108a07547 */ /* 0x000fea000b800000 */
[----:B------:R-:W-:Y:S02]  /*0c50*/  UISETP.GE.U32.AND UP0, UPT, UR12, 0x8, UPT ;  /* 0x000000080c00788c */ /* 0x000fe4000bf06070 */
[----:B------:R-:W-:-:S04]  /*0c60*/  ULOP3.LUT UR13, UR9, 0x7, URZ, 0xc0, !UPT ;  /* 0x00000007090d7892 */ /* 0x000fc8000f8ec0ff */
[----:B------:R-:W-:-:S03]  /*0c70*/  UISETP.NE.AND UP1, UPT, UR13, URZ, UPT ;  /* 0x000000ff0d00728c */ /* 0x000fc6000bf25270 */
[----:B------:R-:W-:Y:S08]  /*0c80*/  BRA.U !UP0, `(.L_x_147) ;  /* 0x0000000108387547 */ /* 0x000ff0000b800000 */
[----:B------:R-:W-:Y:S02]  /*0c90*/  ULEA UR7, UR4, UR6, 0x2 ;  /* 0x0000000604077291 */ /* 0x000fe4000f8e10ff */
[----:B------:R-:W-:-:S07]  /*0ca0*/  UIADD3 UR4, UPT, UPT, UR4, 0x8, URZ ;  /* 0x0000000804047890 */ /* 0x000fce000fffe0ff */
[----:B------:R-:W1:Y:S04]  /*0cb0*/  LDS.64 R10, [UR7] ;  /* 0x00000007ff0a7984 */ /* 0x000e680008000a00 */
[----:B------:R-:W2:Y:S04]  /*0cc0*/  LDS.64 R12, [UR7+0x8] ;  /* 0x00000807ff0c7984 */ /* 0x000ea80008000a00 */
[----:B------:R-:W3:Y:S04]  /*0cd0*/  LDS.64 R14, [UR7+0x10] ;  /* 0x00001007ff0e7984 */ /* 0x000ee80008000a00 */
[----:B------:R-:W4:Y:S01]  /*0ce0*/  LDS.64 R8, [UR7+0x18] ;  /* 0x00001807ff087984 */ /* 0x000f220008000a00 */
[----:B-1----:R-:W-:-:S04]  /*0cf0*/  FADD R10, R19, R10 ;  /* 0x0000000a130a7221 */ /* 0x002fc80000000000 */
[----:B------:R-:W-:-:S04]  /*0d00*/  FADD R11, R10, R11 ;  /* 0x0000000b0a0b7221 */ /* 0x000fc80000000000 */
[----:B--2---:R-:W-:-:S04]  /*0d10*/  FADD R12, R11, R12 ;  /* 0x0000000c0b0c7221 */ /* 0x004fc80000000000 */
[----:B------:R-:W-:-:S04]  /*0d20*/  FADD R13, R12, R13 ;  /* 0x0000000d0c0d7221 */ /* 0x000fc80000000000 */
[----:B---3--:R-:W-:-:S04]  /*0d30*/  FADD R14, R13, R14 ;  /* 0x0000000e0d0e7221 */ /* 0x008fc80000000000 */
[----:B------:R-:W-:-:S04]  /*0d40*/  FADD R15, R14, R15 ;  /* 0x0000000f0e0f7221 */ /* 0x000fc80000000000 */
[----:B----4-:R-:W-:-:S04]  /*0d50*/  FADD R8, R15, R8 ;  /* 0x000000080f087221 */ /* 0x010fc80000000000 */
[----:B------:R-:W-:-:S07]  /*0d60*/  FADD R19, R8, R9 ;  /* 0x0000000908137221 */ /* 0x000fce0000000000 */
.L_x_147:
        /* <DEDUP_REMOVED lines=8> */
[----:B------:R-:W2:Y:S01]  /*0df0*/  LDS.64 R10, [UR9+0x8] ;  /* 0x00000809ff0a7984 */ /* 0x000ea20008000a00 */
[----:B-1----:R-:W-:-:S04]  /*0e00*/  FADD R8, R19, R8 ;  /* 0x0000000813087221 */ /* 0x002fc80000000000 */
[----:B------:R-:W-:-:S04]  /*0e10*/  FADD R9, R8, R9 ;  /* 0x0000000908097221 */ /* 0x000fc80000000000 */
[----:B--2---:R-:W-:-:S04]  /*0e20*/  FADD R10, R9, R10 ;  /* 0x0000000a090a7221 */ /* 0x004fc80000000000 */
[----:B------:R-:W-:-:S07]  /*0e30*/  FADD R19, R10, R11 ;  /* 0x0000000b0a137221 */ /* 0x000fce0000000000 */
.L_x_148:
[----:B------:R-:W-:Y:S05]  /*0e40*/  BRA.U !UP1, `(.L_x_146) ;  /* 0x0000000109207547 */ /* 0x000fea000b800000 */
[----:B------:R-:W-:Y:S02]  /*0e50*/  ULEA UR4, UR4, UR6, 0x2 ;  /* 0x0000000604047291 */ /* 0x000fe4000f8e10ff */
[----:B------:R-:W-:-:S12]  /*0e60*/  UIADD3 UR7, UPT, UPT, -UR7, URZ, URZ ;  /* 0x000000ff07077290 */ /* 0x000fd8000fffe1ff */
.L_x_149:
[----:B0-----:R-:W0:Y:S01]  /*0e70*/  LDS R0, [UR4] ;  /* 0x00000004ff007984 */ /* 0x001e220008000800 */
[----:B------:R-:W-:Y:S02]  /*0e80*/  UIADD3 UR7, UPT, UPT, UR7, 0x1, URZ ;  /* 0x0000000107077890 */ /* 0x000fe4000fffe0ff */
[----:B------:R-:W-:Y:S02]  /*0e90*/  UIADD3 UR4, UPT, UPT, UR4, 0x4, URZ ;  /* 0x0000000404047890 */ /* 0x000fe4000fffe0ff */
[----:B------:R-:W-:Y:S01]  /*0ea0*/  UISETP.NE.AND UP0, UPT, UR7, URZ, UPT ;  /* 0x000000ff0700728c */ /* 0x000fe2000bf05270 */
[----:B0-----:R-:W-:-:S08]  /*0eb0*/  FADD R19, R0, R19 ;  /* 0x0000001300137221 */ /* 0x001fd00000000000 */
[----:B------:R-:W-:Y:S05]  /*0ec0*/  BRA.U UP0, `(.L_x_149) ;  /* 0xfffffffd00e87547 */ /* 0x000fea000b83ffff */
.L_x_146:
[----:B------:R-:W-:-:S09]  /*0ed0*/  ULEA UR4, UR8, UR5, 0x18 ;  /* 0x0000000508047291 */ /* 0x000fd2000f8ec0ff */
[----:B------:R1:W-:Y:S03]  /*0ee0*/  STS [UR4+0x404], R19 ;  /* 0x00040413ff007988 */ /* 0x0003e60008000804 */
.L_x_143:
[----:B------:R-:W-:Y:S05]  /*0ef0*/  BSYNC.RECONVERGENT B0 ;  /* 0x0000000000007941 */ /* 0x000fea0003800200 */
.L_x_142:
[----:B------:R-:W-:Y:S01]  /*0f00*/  BAR.SYNC.DEFER_BLOCKING 0x0 ;  /* 0x0000000000007b1d */ /* 0x000fe20000010000 */
[----:B------:R-:W-:-:S13]  /*0f10*/  ISETP.GE.AND P0, PT, R7, UR14, PT ;  /* 0x0000000e07007c0c */ /* 0x000fda000bf06270 */
[----:B------:R-:W-:Y:S05]  /*0f20*/  @P0 EXIT ;  /* 0x000000000000094d */ /* 0x000fea0003800000 */
[----:B------:R-:W-:Y:S01]  /*0f30*/  ULEA UR5, UR8, UR5, 0x18 ;  /* 0x0000000508057291 */ /* 0x000fe2000f8ec0ff */
[----:B------:R-:W2:Y:S01]  /*0f40*/  LDCU UR4, c[0x0][0x360] ;  /* 0x00006c00ff0477ac */ /* 0x000ea20008000800 */
[----:B------:R-:W3:Y:S07]  /*0f50*/  LDCU.64 UR6, c[0x0][0x388] ;  /* 0x00007100ff0677ac */ /* 0x000eee0008000a00 */
[----:B------:R-:W4:Y:S04]  /*0f60*/  LDS R6, [UR5] ;  /* 0x00000005ff067984 */ /* 0x000f280008000800 */
[----:B0-----:R-:W0:Y:S01]  /*0f70*/  LDS R3, [UR5+0x404] ;  /* 0x00040405ff037984 */ /* 0x001e220008000800 */
[----:B------:R-:W0:Y:S02]  /*0f80*/  LDCU UR5, c[0x0][0x39c] ;  /* 0x00007380ff0577ac */ /* 0x000e240008000800 */
.L_x_152:
[----:B0-----:R-:W-:-:S06]  /*0f90*/  IMAD.WIDE R8, R7, 0x4, R4 ;  /* 0x0000000407087825 */ /* 0x001fcc00078e0204 */
[----:B------:R-:W4:Y:S01]  /*0fa0*/  LDG.E R9, desc[UR10][R8.64] ;  /* 0x0000000a08097981 */ /* 0x000f22000c1e1900 */
[----:B------:R-:W-:Y:S01]  /*0fb0*/  IMAD.MOV.U32 R11, RZ, RZ, 0x3bbb989d ;  /* 0x3bbb989dff0b7424 */ /* 0x000fe200078e00ff */
[----:B0-----:R-:W0:Y:S01]  /*0fc0*/  MUFU.RCP R12, R3 ;  /* 0x00000003000c7308 */ /* 0x001e220000001000 */
[----:B------:R-:W-:Y:S01]  /*0fd0*/  IMAD.MOV.U32 R13, RZ, RZ, 0x437c0000 ;  /* 0x437c0000ff0d7424 */ /* 0x000fe200078e00ff */
[----:B------:R-:W-:Y:S01]  /*0fe0*/  BSSY.RECONVERGENT B0, `(.L_x_150) ;  /* 0x0000015000007945 */ /* 0x000fe20003800200 */
[----:B----4-:R-:W-:Y:S01]  /*0ff0*/  FADD R0, -R6, R9 ;  /* 0x0000000906007221 */ /* 0x010fe20000000100 */
[----:B0-----:R-:W-:-:S03]  /*1000*/  FFMA R9, -R3, R12, 1 ;  /* 0x3f80000003097423 */ /* 0x001fc6000000010c */
[----:B------:R-:W-:-:S04]  /*1010*/  FFMA.SAT R10, R0, R11, 0.5 ;  /* 0x3f000000000a7423 */ /* 0x000fc8000000200b */
[----:B------:R-:W-:Y:S01]  /*1020*/  FFMA.RM R10, R10, R13, 12582913 ;  /* 0x4b4000010a0a7423 */ /* 0x000fe2000000400d */
[----:B------:R-:W-:Y:S01]  /*1030*/  FFMA R13, R12, R9, R12 ;  /* 0x000000090c0d7223 */ /* 0x000fe2000000000c */
[----:B------:R-:W-:Y:S02]  /*1040*/  SHF.R.S32.HI R9, RZ, 0x1f, R7 ;  /* 0x0000001fff097819 */ /* 0x000fe40000011407 */
[----:B------:R-:W-:-:S04]  /*1050*/  FADD R11, R10, -12583039 ;  /* 0xcb40007f0a0b7421 */ /* 0x000fc80000000000 */
[----:B------:R-:W-:-:S04]  /*1060*/  FFMA R11, R0, 1.4426950216293334961, -R11 ;  /* 0x3fb8aa3b000b7823 */ /* 0x000fc8000000080b */
[----:B------:R-:W-:Y:S01]  /*1070*/  FFMA R11, R0, 1.925963033500011079e-08, R11 ;  /* 0x32a57060000b7823 */ /* 0x000fe2000000000b */
[----:B------:R-:W-:-:S05]  /*1080*/  SHF.L.U32 R0, R10, 0x17, RZ ;  /* 0x000000170a007819 */ /* 0x000fca00000006ff */
        /* <DEDUP_REMOVED lines=8> */
[----:B-123--:R-:W-:Y:S05]  /*1110*/  CALL.REL.NOINC `($__internal_3_$__cuda_sm3x_div_rn_noftz_f32_slowpath) ;  /* 0x00000000002c7944 */ /* 0x00efea0003c00000 */
[----:B------:R-:W-:-:S07]  /*1120*/  IMAD.MOV.U32 R13, RZ, RZ, R0 ;  /* 0x000000ffff0d7224 */ /* 0x000fce00078e0000 */
.L_x_151:
[----:B--23--:R-:W-:Y:S05]  /*1130*/  BSYNC.RECONVERGENT B0 ;  /* 0x0000000000007941 */ /* 0x00cfea0003800200 */
.L_x_150:
        /* <DEDUP_REMOVED lines=9> */
        .weak           $__internal_3_$__cuda_sm3x_div_rn_noftz_f32_slowpath
        .type           $__internal_3_$__cuda_sm3x_div_rn_noftz_f32_slowpath,@function
        .size           $__internal_3_$__cuda_sm3x_div_rn_noftz_f32_slowpath,(.L_x_207 - $__internal_3_$__cuda_sm3x_div_rn_noftz_f32_slowpath)
$__internal_3_$__cuda_sm3x_div_rn_noftz_f32_slowpath:
[----:B------:R-:W-:Y:S01]  /*11d0*/  SHF.R.U32.HI R11, RZ, 0x17, R3 ;  /* 0x00000017ff0b7819 */ /* 0x000fe20000011603 */
[----:B------:R-:W-:Y:S01]  /*11e0*/  BSSY.RECONVERGENT B1, `(.L_x_153) ;  /* 0x0000064000017945 */ /* 0x000fe20003800200 */
[--C-:B------:R-:W-:Y:S01]  /*11f0*/  SHF.R.U32.HI R10, RZ, 0x17, R0.reuse ;  /* 0x00000017ff0a7819 */ /* 0x100fe20000011600 */
[----:B------:R-:W-:Y:S01]  /*1200*/  IMAD.MOV.U32 R12, RZ, RZ, R0 ;  /* 0x000000ffff0c7224 */ /* 0x000fe200078e0000 */
[----:B------:R-:W-:Y:S02]  /*1210*/  LOP3.LUT R11, R11, 0xff, RZ, 0xc0, !PT ;  /* 0x000000ff0b0b7812 */ /* 0x000fe400078ec0ff */
[----:B------:R-:W-:Y:S02]  /*1220*/  LOP3.LUT R16, R10, 0xff, RZ, 0xc0, !PT ;  /* 0x000000ff0a107812 */ /* 0x000fe400078ec0ff */
[----:B------:R-:W-:Y:S02]  /*1230*/  IADD3 R14, PT, PT, R11, -0x1, RZ ;  /* 0xffffffff0b0e7810 */ /* 0x000fe40007ffe0ff */
[----:B------:R-:W-:Y:S01]  /*1240*/  MOV R13, R3 ;  /* 0x00000003000d7202 */ /* 0x000fe20000000f00 */
        /* <DEDUP_REMOVED lines=23> */
[----:B------:R-:W-:Y:S01]  /*13c0*/  @P0 IMAD.MOV.U32 R10, RZ, RZ, RZ ;  /* 0x000000ffff0a0224 */ /* 0x000fe200078e00ff */
[----:B------:R-:W-:Y:S01]  /*13d0*/  @!P0 MOV R10, 0xffffffc0 ;  /* 0xffffffc0000a8802 */ /* 0x000fe20000000f00 */
[----:B------:R-:W-:Y:S01]  /*13e0*/  @!P0 FFMA R12, R0, 1.84467440737095516160e+19, RZ ;  /* 0x5f800000000c8823 */ /* 0x000fe200000000ff */
[----:B------:R-:W-:-:S03]  /*13f0*/  @!P1 FFMA R13, R3, 1.84467440737095516160e+19, RZ ;  /* 0x5f800000030d9823 */ /* 0x000fc600000000ff */
[----:B------:R-:W-:-:S07]  /*1400*/  @!P1 VIADD R10, R10, 0x40 ;  /* 0x000000400a0a9836 */ /* 0x000fce0000000000 */
.L_x_154:
[----:B------:R-:W-:Y:S01]  /*1410*/  LEA R0, R11, 0xc0800000, 0x17 ;  /* 0xc08000000b007811 */ /* 0x000fe200078eb8ff */
[----:B------:R-:W-:Y:S03]  /*1420*/  BSSY.RECONVERGENT B2, `(.L_x_159) ;  /* 0x0000036000027945 */ /* 0x000fe60003800200 */
[----:B------:R-:W-:Y:S01]  /*1430*/  IADD3 R14, PT, PT, -R0, R13, RZ ;  /* 0x0000000d000e7210 */ /* 0x000fe20007ffe1ff */
[----:B------:R-:W-:-:S03]  /*1440*/  VIADD R13, R16, 0xffffff81 ;  /* 0xffffff81100d7836 */ /* 0x000fc60000000000 */
        /* <DEDUP_REMOVED lines=31> */
[----:B------:R-:W-:Y:S02]  /*1640*/  ISETP.NE.AND P1, PT, R14, RZ, PT ;  /* 0x000000ff0e00720c */ /* 0x000fe40003f25270 */
[----:B------:R-:W-:-:S02]  /*1650*/  LOP3.LUT R12, R12, 0x800000, RZ, 0xfc, !PT ;  /* 0x008000000c0c7812 */ /* 0x000fc400078efcff */
        /* <DEDUP_REMOVED lines=10> */
[----:B------:R-:W-:-:S05]  /*1700*/  LOP3.LUT R10, R10, R11, RZ, 0xc0, !PT ;  /* 0x0000000b0a0a7212 */ /* 0x000fca00078ec0ff */
[----:B------:R-:W-:-:S05]  /*1710*/  IMAD.IADD R13, R13, 0x1, R10 ;  /* 0x000000010d0d7824 */ /* 0x000fca00078e020a */
[----:B------:R-:W-:Y:S01]  /*1720*/  LOP3.LUT R0, R13, R0, RZ, 0xfc, !PT ;  /* 0x000000000d007212 */ /* 0x000fe200078efcff */
[----:B------:R-:W-:Y:S06]  /*1730*/  BRA `(.L_x_162) ;  /* 0x0000000000107947 */ /* 0x000fec0003800000 */
.L_x_161:
[----:B------:R-:W-:-:S04]  /*1740*/  LOP3.LUT R0, R0, 0x80000000, RZ, 0xc0, !PT ;  /* 0x8000000000007812 */ /* 0x000fc800078ec0ff */
[----:B------:R-:W-:Y:S01]  /*1750*/  LOP3.LUT R0, R0, 0x7f800000, RZ, 0xfc, !PT ;  /* 0x7f80000000007812 */ /* 0x000fe200078efcff */
[----:B------:R-:W-:Y:S06]  /*1760*/  BRA `(.L_x_162) ;  /* 0x0000000000047947 */ /* 0x000fec0003800000 */
.L_x_160:
[----:B------:R-:W-:-:S07]  /*1770*/  LEA R0, R13, R0, 0x17 ;  /* 0x000000000d007211 */ /* 0x000fce00078eb8ff */
.L_x_162:
[----:B------:R-:W-:Y:S05]  /*1780*/  BSYNC.RECONVERGENT B2 ;  /* 0x0000000000027941 */ /* 0x000fea0003800200 */
.L_x_159:
[----:B------:R-:W-:Y:S05]  /*1790*/  BRA `(.L_x_163) ;  /* 0x0000000000207947 */ /* 0x000fea0003800000 */
.L_x_158:
[----:B------:R-:W-:-:S04]  /*17a0*/  LOP3.LUT R0, R13, 0x80000000, R12, 0x48, !PT ;  /* 0x800000000d007812 */ /* 0x000fc800078e480c */
[----:B------:R-:W-:Y:S01]  /*17b0*/  LOP3.LUT R0, R0, 0x7f800000, RZ, 0xfc, !PT ;  /* 0x7f80000000007812 */ /* 0x000fe200078efcff */
[----:B------:R-:W-:Y:S06]  /*17c0*/  BRA `(.L_x_163) ;  /* 0x0000000000147947 */ /* 0x000fec0003800000 */
.L_x_157:
[----:B------:R-:W-:Y:S01]  /*17d0*/  LOP3.LUT R0, R13, 0x80000000, R12, 0x48, !PT ;  /* 0x800000000d007812 */ /* 0x000fe200078e480c */
[----:B------:R-:W-:Y:S06]  /*17e0*/  BRA `(.L_x_163) ;  /* 0x00000000000c7947 */ /* 0x000fec0003800000 */
.L_x_156:
[----:B------:R-:W0:Y:S01]  /*17f0*/  MUFU.RSQ R0, -QNAN ;  /* 0xffc0000000007908 */ /* 0x000e220000001400 */
[----:B------:R-:W-:Y:S05]  /*1800*/  BRA `(.L_x_163) ;  /* 0x0000000000047947 */ /* 0x000fea0003800000 */
.L_x_155:
[----:B------:R-:W-:-:S07]  /*1810*/  FADD.FTZ R0, R0, R3 ;  /* 0x0000000300007221 */ /* 0x000fce0000010000 */
.L_x_163:
[----:B------:R-:W-:Y:S05]  /*1820*/  BSYNC.RECONVERGENT B1 ;  /* 0x0000000000017941 */ /* 0x000fea0003800200 */
.L_x_153:
[----:B------:R-:W-:Y:S02]  /*1830*/  HFMA2 R11, -RZ, RZ, 0, 0 ;  /* 0x00000000ff0b7431 */ /* 0x000fe400000001ff */
[----:B------:R-:W-:-:S04]  /*1840*/  IMAD.MOV.U32 R10, RZ, RZ, R8 ;  /* 0x000000ffff0a7224 */ /* 0x000fc800078e0008 */
[----:B0-----:R-:W-:Y:S05]  /*1850*/  RET.REL.NODEC R10 `(_Z20softmax_kernel_step1PKfPfiiii) ;  /* 0xffffffe40ae87950 */ /* 0x001fea0003c3ffff */
.L_x_164:
        /* <DEDUP_REMOVED lines=10> */
.L_x_207:


//--------------------- .text._Z20softmax_kernel_naivePKfPfiiii --------------------------
	.section	.text._Z20softmax_kernel_naivePKfPfiiii,"ax",@progbits
	.align	128
        .global         _Z20softmax_kernel_naivePKfPfiiii
        .type           _Z20softmax_kernel_naivePKfPfiiii,@function
        .size           _Z20softmax_kernel_naivePKfPfiiii,(.L_x_208 - _Z20softmax_kernel_naivePKfPfiiii)
        .other          _Z20softmax_kernel_naivePKfPfiiii,@"STO_CUDA_ENTRY STV_DEFAULT"
_Z20softmax_kernel_naivePKfPfiiii:
.text._Z20softmax_kernel_naivePKfPfiiii:
[----:B------:R-:W-:Y:S08]  /*0000*/  LDC R1, c[0x0][0x37c] ;  /* 0x0000df00ff017b82 */ /* 0x000ff00000000800 */
[----:B------:R-:W0:Y:S08]  /*0010*/  S2UR UR4, SR_CTAID.X ;  /* 0x00000000000479c3 */ /* 0x000e300000002500 */
[----:B------:R-:W0:Y:S02]  /*0020*/  LDC R0, c[0x0][0x398] ;  /* 0x0000e600ff007b82 */ /* 0x000e240000000800 */
[----:B0-----:R-:W-:-:S13]  /*0030*/  ISETP.LE.AND P0, PT, R0, UR4, PT ;  /* 0x0000000400007c0c */ /* 0x001fda000bf03270 */
[----:B------:R-:W-:Y:S05]  /*0040*/  @P0 EXIT ;  /* 0x000000000000094d */ /* 0x000fea0003800000 */
[----:B------:R-:W0:Y:S01]  /*0050*/  LDC R0, c[0x0][0x39c] ;  /* 0x0000e700ff007b82 */ /* 0x000e220000000800 */
[----:B------:R-:W1:Y:S01]  /*0060*/  LDCU.64 UR6, c[0x0][0x358] ;  /* 0x00006b00ff0677ac */ /* 0x000e620008000a00 */
[----:B------:R-:W-:-:S06]  /*0070*/  MOV R10, 0xff7fffff ;  /* 0xff7fffff000a7802 */ /* 0x000fcc0000000f00 */
[----:B------:R-:W2:Y:S08]  /*0080*/  LDC.64 R8, c[0x0][0x390] ;  /* 0x0000e400ff087b82 */ /* 0x000eb00000000a00 */
[----:B------:R-:W3:Y:S01]  /*0090*/  LDC.64 R2, c[0x0][0x380] ;  /* 0x0000e000ff027b82 */ /* 0x000ee20000000a00 */
[----:B0-----:R-:W-:Y:S01]  /*00a0*/  ISETP.GE.AND P0, PT, R0, 0x1, PT ;  /* 0x000000010000780c */ /* 0x001fe20003f06270 */
[----:B--2---:R-:W-:-:S02]  /*00b0*/  IMAD R4, R8, UR4, RZ ;  /* 0x0000000408047c24 */ /* 0x004fc4000f8e02ff */
[----:B------:R-:W-:Y:S02]  /*00c0*/  IMAD R9, R9, UR4, RZ ;  /* 0x0000000409097c24 */ /* 0x000fe4000f8e02ff */
[----:B------:R-:W-:-:S03]  /*00d0*/  IMAD.WIDE R4, R4, 0x4, RZ ;  /* 0x0000000404047825 */ /* 0x000fc600078e02ff */
[----:B------:R-:W-:Y:S02]  /*00e0*/  SHF.R.S32.HI R12, RZ, 0x1f, R9 ;  /* 0x0000001fff0c7819 */ /* 0x000fe40000011409 */
[----:B---3--:R-:W-:-:S04]  /*00f0*/  IADD3 R2, P1, PT, R4, R2, RZ ;  /* 0x0000000204027210 */ /* 0x008fc80007f3e0ff */
[----:B------:R-:W-:Y:S01]  /*0100*/  IADD3.X R3, PT, PT, R5, R3, RZ, P1, !PT ;  /* 0x0000000305037210 */ /* 0x000fe20000ffe4ff */
[----:B-1----:R-:W-:Y:S08]  /*0110*/  @!P0 BRA `(.L_x_165) ;  /* 0x00000008000c8947 */ /* 0x002ff00003800000 */
[C---:B------:R-:W-:Y:S01]  /*0120*/  ISETP.GE.U32.AND P1, PT, R0.reuse, 0x10, PT ;  /* 0x000000100000780c */ /* 0x040fe20003f26070 */
[----:B------:R-:W-:Y:S01]  /*0130*/  HFMA2 R11, -RZ, RZ, 0, 0 ;  /* 0x00000000ff0b7431 */ /* 0x000fe200000001ff */
[----:B------:R-:W-:Y:S02]  /*0140*/  LOP3.LUT R23, R0, 0xf, RZ, 0xc0, !PT ;  /* 0x0000000f00177812 */ /* 0x000fe400078ec0ff */
[----:B------:R-:W-:Y:S02]  /*0150*/  MOV R10, 0xff7fffff ;  /* 0xff7fffff000a7802 */ /* 0x000fe40000000f00 */
[----:B------:R-:W-:-:S07]  /*0160*/  ISETP.NE.AND P0, PT, R23, RZ, PT ;  /* 0x000000ff1700720c */ /* 0x000fce0003f05270 */
[----:B------:R-:W-:Y:S06]  /*0170*/  @!P1 BRA `(.L_x_166) ;  /* 0x0000000000e89947 */ /* 0x000fec0003800000 */
[----:B------:R-:W-:Y:S02]  /*0180*/  IADD3 R6, P1, PT, R2, 0x20, RZ ;  /* 0x0000002002067810 */ /* 0x000fe40007f3e0ff */
[----:B------:R-:W-:Y:S02]  /*0190*/  LOP3.LUT R11, R0, 0x7ffffff0, RZ, 0xc0, !PT ;  /* 0x7ffffff0000b7812 */ /* 0x000fe400078ec0ff */
[----:B------:R-:W-:Y:S02]  /*01a0*/  MOV R10, 0xff7fffff ;  /* 0xff7fffff000a7802 */ /* 0x000fe40000000f00 */
[----:B------:R-:W-:Y:S02]  /*01b0*/  IADD3.X R7, PT, PT, RZ, R3, RZ, P1, !PT ;  /* 0x00000003ff077210 */ /* 0x000fe40000ffe4ff */
[----:B------:R-:W-:-:S07]  /*01c0*/  IADD3 R22, PT, PT, -R11, RZ, RZ ;  /* 0x000000ff0b167210 */ /* 0x000fce0007ffe1ff */
.L_x_167:
[----:B------:R-:W2:Y:S04]  /*01d0*/  LDG.E R21, desc[UR6][R6.64+-0x20] ;  /* 0xffffe00606157981 */ /* 0x000ea8000c1e1900 */
[----:B------:R-:W3:Y:S04]  /*01e0*/  LDG.E R20, desc[UR6][R6.64+-0x1c] ;  /* 0xffffe40606147981 */ /* 0x000ee8000c1e1900 */
[----:B------:R-:W4:Y:S04]  /*01f0*/  LDG.E R24, desc[UR6][R6.64+-0x18] ;  /* 0xffffe80606187981 */ /* 0x000f28000c1e1900 */
[----:B------:R-:W5:Y:S04]  /*0200*/  LDG.E R19, desc[UR6][R6.64+-0x14] ;  /* 0xffffec0606137981 */ /* 0x000f68000c1e1900 */
[----:B------:R-:W5:Y:S04]  /*0210*/  LDG.E R0, desc[UR6][R6.64+-0x10] ;  /* 0xfffff00606007981 */ /* 0x000f68000c1e1900 */
[----:B------:R-:W5:Y:S04]  /*0220*/  LDG.E R8, desc[UR6][R6.64+-0xc] ;  /* 0xfffff40606087981 */ /* 0x000f68000c1e1900 */
[----:B------:R-:W5:Y:S04]  /*0230*/  LDG.E R13, desc[UR6][R6.64+-0x8] ;  /* 0xfffff806060d7981 */ /* 0x000f68000c1e1900 */
[----:B------:R-:W5:Y:S04]  /*0240*/  LDG.E R14, desc[UR6][R6.64+-0x4] ;  /* 0xfffffc06060e7981 */ /* 0x000f68000c1e1900 */
[----:B------:R-:W5:Y:S04]  /*0250*/  LDG.E R15, desc[UR6][R6.64] ;  /* 0x00000006060f7981 */ /* 0x000f68000c1e1900 */
[----:B------:R-:W5:Y:S04]  /*0260*/  LDG.E R16, desc[UR6][R6.64+0x4] ;  /* 0x0000040606107981 */ /* 0x000f68000c1e1900 */
[----:B------:R-:W5:Y:S04]  /*0270*/  LDG.E R17, desc[UR6][R6.64+0x8] ;  /* 0x0000080606117981 */ /* 0x000f68000c1e1900 */
[----:B------:R-:W5:Y:S01]  /*0280*/  LDG.E R18, desc[UR6][R6.64+0xc] ;  /* 0x00000c0606127981 */ /* 0x000f62000c1e1900 */
[----:B--2---:R-:W-:-:S04]  /*0290*/  FSETP.GT.AND P1, PT, R21, R10, PT ;  /* 0x0000000a1500720b */ /* 0x004fc80003f24000 */
[----:B------:R-:W-:Y:S02]  /*02a0*/  FSEL R21, R21, R10, P1 ;  /* 0x0000000a15157208 */ /* 0x000fe40000800000 */
[----:B------:R-:W2:Y:S02]  /*02b0*/  LDG.E R10, desc[UR6][R6.64+0x10] ;  /* 0x00001006060a7981 */ /* 0x000ea4000c1e1900 */
[----:B---3--:R-:W-:-:S04]  /*02c0*/  FSETP.GT.AND P1, PT, R20, R21, PT ;  /* 0x000000151400720b */ /* 0x008fc80003f24000 */
[----:B------:R-:W-:Y:S02]  /*02d0*/  FSEL R21, R20, R21, P1 ;  /* 0x0000001514157208 */ /* 0x000fe40000800000 */
[----:B------:R-:W3:Y:S02]  /*02e0*/  LDG.E R20, desc[UR6][R6.64+0x14] ;  /* 0x0000140606147981 */ /* 0x000ee4000c1e1900 */
[----:B----4-:R-:W-:-:S04]  /*02f0*/  FSETP.GT.AND P1, PT, R24, R21, PT ;  /* 0x000000151800720b */ /* 0x010fc80003f24000 */
[----:B------:R-:W-:Y:S02]  /*0300*/  FSEL R24, R24, R21, P1 ;  /* 0x0000001518187208 */ /* 0x000fe40000800000 */
[----:B------:R-:W4:Y:S02]  /*0310*/  LDG.E R21, desc[UR6][R6.64+0x18] ;  /* 0x0000180606157981 */ /* 0x000f24000c1e1900 */
[----:B-----5:R-:W-:-:S04]  /*0320*/  FSETP.GT.AND P1, PT, R19, R24, PT ;  /* 0x000000181300720b */ /* 0x020fc80003f24000 */
[----:B------:R-:W-:Y:S02]  /*0330*/  FSEL R25, R19, R24, P1 ;  /* 0x0000001813197208 */ /* 0x000fe40000800000 */
[----:B------:R0:W5:Y:S01]  /*0340*/  LDG.E R19, desc[UR6][R6.64+0x1c] ;  /* 0x00001c0606137981 */ /* 0x000162000c1e1900 */
[----:B------:R-:W-:Y:S02]  /*0350*/  IADD3 R22, PT, PT, R22, 0x10, RZ ;  /* 0x0000001016167810 */ /* 0x000fe40007ffe0ff */
[-C--:B------:R-:W-:Y:S02]  /*0360*/  FSETP.GT.AND P1, PT, R0, R25.reuse, PT ;  /* 0x000000190000720b */ /* 0x080fe40003f24000 */
[----:B------:R-:W-:Y:S02]  /*0370*/  ISETP.NE.AND P2, PT, R22, RZ, PT ;  /* 0x000000ff1600720c */ /* 0x000fe40003f45270 */
[----:B------:R-:W-:Y:S02]  /*0380*/  FSEL R25, R0, R25, P1 ;  /* 0x0000001900197208 */ /* 0x000fe40000800000 */
[----:B0-----:R-:W-:-:S02]  /*0390*/  IADD3 R6, P3, PT, R6, 0x40, RZ ;  /* 0x0000004006067810 */ /* 0x001fc40007f7e0ff */
[C---:B------:R-:W-:Y:S02]  /*03a0*/  FSETP.GT.AND P1, PT, R8.reuse, R25, PT ;  /* 0x000000190800720b */ /* 0x040fe40003f24000 */
[----:B------:R-:W-:Y:S02]  /*03b0*/  IADD3.X R7, PT, PT, RZ, R7, RZ, P3, !PT ;  /* 0x00000007ff077210 */ /* 0x000fe40001ffe4ff */
[----:B------:R-:W-:-:S04]  /*03c0*/  FSEL R8, R8, R25, P1 ;  /* 0x0000001908087208 */ /* 0x000fc80000800000 */
[----:B------:R-:W-:-:S04]  /*03d0*/  FSETP.GT.AND P1, PT, R13, R8, PT ;  /* 0x000000080d00720b */ /* 0x000fc80003f24000 */
        /* <DEDUP_REMOVED lines=11> */
[----:B--2---:R-:W-:-:S04]  /*0490*/  FSETP.GT.AND P1, PT, R10, R17, PT ;  /* 0x000000110a00720b */ /* 0x004fc80003f24000 */
[----:B------:R-:W-:-:S04]  /*04a0*/  FSEL R17, R10, R17, P1 ;  /* 0x000000110a117208 */ /* 0x000fc80000800000 */
[----:B---3--:R-:W-:-:S04]  /*04b0*/  FSETP.GT.AND P1, PT, R20, R17, PT ;  /* 0x000000111400720b */ /* 0x008fc80003f24000 */
[----:B------:R-:W-:-:S04]  /*04c0*/  FSEL R20, R20, R17, P1 ;  /* 0x0000001114147208 */ /* 0x000fc80000800000 */
[----:B----4-:R-:W-:-:S04]  /*04d0*/  FSETP.GT.AND P1, PT, R21, R20, PT ;  /* 0x000000141500720b */ /* 0x010fc80003f24000 */
[----:B------:R-:W-:-:S04]  /*04e0*/  FSEL R10, R21, R20, P1 ;  /* 0x00000014150a7208 */ /* 0x000fc80000800000 */
[----:B-----5:R-:W-:-:S04]  /*04f0*/  FSETP.GT.AND P1, PT, R19, R10, PT ;  /* 0x0000000a1300720b */ /* 0x020fc80003f24000 */
[----:B------:R-:W-:Y:S01]  /*0500*/  FSEL R10, R19, R10, P1 ;  /* 0x0000000a130a7208 */ /* 0x000fe20000800000 */
[----:B------:R-:W-:Y:S08]  /*0510*/  @P2 BRA `(.L_x_167) ;  /* 0xfffffffc002c2947 */ /* 0x000ff0000383ffff */
.L_x_166:
[----:B------:R-:W-:Y:S05]  /*0520*/  @!P0 BRA `(.L_x_165) ;  /* 0x0000000400088947 */ /* 0x000fea0003800000 */
[----:B------:R-:W0:Y:S01]  /*0530*/  LDCU UR4, c[0x0][0x39c] ;  /* 0x00007380ff0477ac */ /* 0x000e220008000800 */
[----:B------:R-:W-:Y:S01]  /*0540*/  ISETP.GE.U32.AND P0, PT, R23, 0x8, PT ;  /* 0x000000081700780c */ /* 0x000fe20003f06070 */
[----:B0-----:R-:W-:-:S04]  /*0550*/  ULOP3.LUT UR5, UR4, 0x7, URZ, 0xc0, !UPT ;  /* 0x0000000704057892 */ /* 0x001fc8000f8ec0ff */
[----:B------:R-:W-:-:S08]  /*0560*/  UISETP.NE.AND UP0, UPT, UR5, URZ, UPT ;  /* 0x000000ff0500728c */ /* 0x000fd0000bf05270 */
[----:B------:R-:W-:Y:S05]  /*0570*/  @!P0 BRA `(.L_x_168) ;  /* 0x0000000000688947 */ /* 0x000fea0003800000 */
[----:B------:R-:W-:-:S05]  /*0580*/  IMAD.WIDE.U32 R6, R11, 0x4, R2 ;  /* 0x000000040b067825 */ /* 0x000fca00078e0002 */
[----:B------:R-:W2:Y:S04]  /*0590*/  LDG.E R13, desc[UR6][R6.64] ;  /* 0x00000006060d7981 */ /* 0x000ea8000c1e1900 */
[----:B------:R-:W3:Y:S04]  /*05a0*/  LDG.E R15, desc[UR6][R6.64+0x4] ;  /* 0x00000406060f7981 */ /* 0x000ee8000c1e1900 */
[----:B------:R-:W4:Y:S04]  /*05b0*/  LDG.E R17, desc[UR6][R6.64+0x8] ;  /* 0x0000080606117981 */ /* 0x000f28000c1e1900 */
[----:B------:R-:W5:Y:S04]  /*05c0*/  LDG.E R19, desc[UR6][R6.64+0xc] ;  /* 0x00000c0606137981 */ /* 0x000f68000c1e1900 */
[----:B------:R-:W5:Y:S04]  /*05d0*/  LDG.E R21, desc[UR6][R6.64+0x10] ;  /* 0x0000100606157981 */ /* 0x000f68000c1e1900 */
[----:B------:R-:W5:Y:S04]  /*05e0*/  LDG.E R23, desc[UR6][R6.64+0x14] ;  /* 0x0000140606177981 */ /* 0x000f68000c1e1900 */
[----:B------:R-:W5:Y:S04]  /*05f0*/  LDG.E R25, desc[UR6][R6.64+0x18] ;  /* 0x0000180606197981 */ /* 0x000f68000c1e1900 */
[----:B------:R-:W5:Y:S01]  /*0600*/  LDG.E R27, desc[UR6][R6.64+0x1c] ;  /* 0x00001c06061b7981 */ /* 0x000f62000c1e1900 */
[----:B------:R-:W-:-:S02]  /*0610*/  IADD3 R11, PT, PT, R11, 0x8, RZ ;  /* 0x000000080b0b7810 */ /* 0x000fc40007ffe0ff */
[----:B--2---:R-:W-:-:S04]  /*0620*/  FSETP.GT.AND P0, PT, R13, R10, PT ;  /* 0x0000000a0d00720b */ /* 0x004fc80003f04000 */
[----:B------:R-:W-:-:S04]  /*0630*/  FSEL R10, R13, R10, P0 ;  /* 0x0000000a0d0a7208 */ /* 0x000fc80000000000 */
[----:B---3--:R-:W-:-:S04]  /*0640*/  FSETP.GT.AND P0, PT, R15, R10, PT ;  /* 0x0000000a0f00720b */ /* 0x008fc80003f04000 */
[----:B------:R-:W-:-:S04]  /*0650*/  FSEL R10, R15, R10, P0 ;  /* 0x0000000a0f0a7208 */ /* 0x000fc80000000000 */
[----:B----4-:R-:W-:-:S04]  /*0660*/  FSETP.GT.AND P0, PT, R17, R10, PT ;  /* 0x0000000a1100720b */ /* 0x010fc80003f04000 */
[----:B------:R-:W-:-:S04]  /*0670*/  FSEL R10, R17, R10, P0 ;  /* 0x0000000a110a7208 */ /* 0x000fc80000000000 */
[----:B-----5:R-:W-:-:S04]  /*0680*/  FSETP.GT.AND P0, PT, R19, R10, PT ;  /* 0x0000000a1300720b */ /* 0x020fc80003f04000 */
        /* <DEDUP_REMOVED lines=8> */
[----:B------:R-:W-:-:S09]  /*0710*/  FSEL R10, R27, R10, P0 ;  /* 0x0000000a1b0a7208 */ /* 0x000fd20000000000 */
.L_x_168:
[----:B------:R-:W-:Y:S05]  /*0720*/  BRA.U !UP0, `(.L_x_165) ;  /* 0x0000000108887547 */ /* 0x000fea000b800000 */
[----:B------:R-:W-:Y:S02]  /*0730*/  UISETP.GE.U32.AND UP0, UPT, UR5, 0x4, UPT ;  /* 0x000000040500788c */ /* 0x000fe4000bf06070 */
[----:B------:R-:W-:-:S04]  /*0740*/  ULOP3.LUT UR4, UR4, 0x3, URZ, 0xc0, !UPT ;  /* 0x0000000304047892 */ /* 0x000fc8000f8ec0ff */
[----:B------:R-:W-:-:S03]  /*0750*/  UISETP.NE.AND UP1, UPT, UR4, URZ, UPT ;  /* 0x000000ff0400728c */ /* 0x000fc6000bf25270 */
[----:B------:R-:W-:Y:S08]  /*0760*/  BRA.U !UP0, `(.L_x_169) ;  /* 0x0000000108387547 */ /* 0x000ff0000b800000 */
[----:B------:R-:W-:-:S05]  /*0770*/  IMAD.WIDE.U32 R6, R11, 0x4, R2 ;  /* 0x000000040b067825 */ /* 0x000fca00078e0002 */
[----:B------:R-:W2:Y:S04]  /*0780*/  LDG.E R13, desc[UR6][R6.64] ;  /* 0x00000006060d7981 */ /* 0x000ea8000c1e1900 */
[----:B------:R-:W3:Y:S04]  /*0790*/  LDG.E R15, desc[UR6][R6.64+0x4] ;  /* 0x00000406060f7981 */ /* 0x000ee8000c1e1900 */
[----:B------:R-:W4:Y:S04]  /*07a0*/  LDG.E R17, desc[UR6][R6.64+0x8] ;  /* 0x0000080606117981 */ /* 0x000f28000c1e1900 */
        /* <DEDUP_REMOVED lines=9> */
[----:B------:R-:W-:-:S09]  /*0840*/  FSEL R10, R19, R10, P0 ;  /* 0x0000000a130a7208 */ /* 0x000fd20000000000 */
.L_x_169:
[----:B------:R-:W-:Y:S05]  /*0850*/  BRA.U !UP1, `(.L_x_165) ;  /* 0x00000001093c7547 */ /* 0x000fea000b800000 */
[----:B------:R-:W0:Y:S01]  /*0860*/  LDCU.64 UR8, c[0x0][0x380] ;  /* 0x00007000ff0877ac */ /* 0x000e220008000a00 */
[----:B------:R-:W-:Y:S01]  /*0870*/  IMAD.WIDE.U32 R4, R11, 0x4, R4 ;  /* 0x000000040b047825 */ /* 0x000fe200078e0004 */
[----:B------:R-:W-:Y:S02]  /*0880*/  UIADD3 UR4, UPT, UPT, -UR4, URZ, URZ ;  /* 0x000000ff04047290 */ /* 0x000fe4000fffe1ff */
[----:B0-----:R-:W-:-:S04]  /*0890*/  IADD3 R0, P0, PT, R4, UR8, RZ ;  /* 0x0000000804007c10 */ /* 0x001fc8000ff1e0ff */
[----:B------:R-:W-:-:S09]  /*08a0*/  IADD3.X R7, PT, PT, R5, UR9, RZ, P0, !PT ;  /* 0x0000000905077c10 */ /* 0x000fd200087fe4ff */
.L_x_170:
[----:B------:R-:W-:Y:S02]  /*08b0*/  MOV R5, R7 ;  /* 0x0000000700057202 */ /* 0x000fe40000000f00 */
[----:B------:R-:W-:-:S05]  /*08c0*/  MOV R4, R0 ;  /* 0x0000000000047202 */ /* 0x000fca0000000f00 */
[----:B------:R-:W2:Y:S01]  /*08d0*/  LDG.E R5, desc[UR6][R4.64] ;  /* 0x0000000604057981 */ /* 0x000ea2000c1e1900 */
[----:B------:R-:W-:Y:S01]  /*08e0*/  UIADD3 UR4, UPT, UPT, UR4, 0x1, URZ ;  /* 0x0000000104047890 */ /* 0x000fe2000fffe0ff */
[----:B------:R-:W-:-:S03]  /*08f0*/  IADD3 R0, P1, PT, R0, 0x4, RZ ;  /* 0x0000000400007810 */ /* 0x000fc60007f3e0ff */
[----:B------:R-:W-:Y:S01]  /*0900*/  UISETP.NE.AND UP0, UPT, UR4, URZ, UPT ;  /* 0x000000ff0400728c */ /* 0x000fe2000bf05270 */
[----:B------:R-:W-:Y:S02]  /*0910*/  IADD3.X R7, PT, PT, RZ, R7, RZ, P1, !PT ;  /* 0x00000007ff077210 */ /* 0x000fe40000ffe4ff */
[----:B--2---:R-:W-:-:S04]  /*0920*/  FSETP.GT.AND P0, PT, R5, R10, PT ;  /* 0x0000000a0500720b */ /* 0x004fc80003f04000 */
[----:B------:R-:W-:Y:S02]  /*0930*/  FSEL R10, R5, R10, P0 ;  /* 0x0000000a050a7208 */ /* 0x000fe40000000000 */
[----:B------:R-:W-:Y:S07]  /*0940*/  BRA.U UP0, `(.L_x_170) ;  /* 0xfffffffd00d87547 */ /* 0x000fee000b83ffff */
.L_x_165:
[----:B------:R-:W0:Y:S01]  /*0950*/  LDC R0, c[0x0][0x39c] ;  /* 0x0000e700ff007b82 */ /* 0x000e220000000800 */
[----:B------:R-:W-:Y:S01]  /*0960*/  HFMA2 R11, -RZ, RZ, 0, 0 ;  /* 0x00000000ff0b7431 */ /* 0x000fe200000001ff */
[----:B0-----:R-:W-:-:S13]  /*0970*/  ISETP.GE.AND P0, PT, R0, 0x1, PT ;  /* 0x000000010000780c */ /* 0x001fda0003f06270 */
[----:B------:R-:W-:Y:S05]  /*0980*/  @!P0 BRA `(.L_x_171) ;  /* 0x0000000800fc8947 */ /* 0x000fea0003800000 */
[C---:B------:R-:W-:Y:S02]  /*0990*/  ISETP.GE.U32.AND P1, PT, R0.reuse, 0x8, PT ;  /* 0x000000080000780c */ /* 0x040fe40003f26070 */
[----:B------:R-:W-:Y:S02]  /*09a0*/  LOP3.LUT R22, R0, 0x7, RZ, 0xc0, !PT ;  /* 0x0000000700167812 */ /* 0x000fe400078ec0ff */
[----:B------:R-:W-:Y:S02]  /*09b0*/  MOV R11, RZ ;  /* 0x000000ff000b7202 */ /* 0x000fe40000000f00 */
[----:B------:R-:W-:Y:S02]  /*09c0*/  ISETP.NE.AND P0, PT, R22, RZ, PT ;  /* 0x000000ff1600720c */ /* 0x000fe40003f05270 */
[----:B------:R-:W-:-:S05]  /*09d0*/  MOV R7, RZ ;  /* 0x000000ff00077202 */ /* 0x000fca0000000f00 */
[----:B------:R-:W-:Y:S06]  /*09e0*/  @!P1 BRA `(.L_x_172) ;  /* 0x0000000400709947 */ /* 0x000fec0003800000 */
[----:B------:R-:W-:Y:S02]  /*09f0*/  IADD3 R4, P1, PT, R2, 0x10, RZ ;  /* 0x0000001002047810 */ /* 0x000fe40007f3e0ff */
[----:B------:R-:W-:Y:S02]  /*0a00*/  LOP3.LUT R7, R0, 0x7ffffff8, RZ, 0xc0, !PT ;  /* 0x7ffffff800077812 */ /* 0x000fe400078ec0ff */
[----:B------:R-:W-:Y:S02]  /*0a10*/  MOV R11, RZ ;  /* 0x000000ff000b7202 */ /* 0x000fe40000000f00 */
[----:B------:R-:W-:Y:S02]  /*0a20*/  IADD3.X R5, PT, PT, RZ, R3, RZ, P1, !PT ;  /* 0x00000003ff057210 */ /* 0x000fe40000ffe4ff */
[----:B------:R-:W-:-:S07]  /*0a30*/  IADD3 R6, PT, PT, -R7, RZ, RZ ;  /* 0x000000ff07067210 */ /* 0x000fce0007ffe1ff */
.L_x_173:
[----:B------:R-:W2:Y:S04]  /*0a40*/  LDG.E R13, desc[UR6][R4.64+-0x10] ;  /* 0xfffff006040d7981 */ /* 0x000ea8000c1e1900 */
[----:B------:R-:W3:Y:S04]  /*0a50*/  LDG.E R15, desc[UR6][R4.64+-0xc] ;  /* 0xfffff406040f7981 */ /* 0x000ee8000c1e1900 */
[----:B------:R-:W4:Y:S01]  /*0a60*/  LDG.E R25, desc[UR6][R4.64+-0x8] ;  /* 0xfffff80604197981 */ /* 0x000f22000c1e1900 */
[----:B------:R-:W-:Y:S01]  /*0a70*/  HFMA2 R8, -RZ, RZ, 0.96630859375, -0.0022525787353515625 ;  /* 0x3bbb989dff087431 */ /* 0x000fe200000001ff */
[----:B------:R-:W-:-:S02]  /*0a80*/  MOV R0, 0x437c0000 ;  /* 0x437c000000007802 */ /* 0x000fc40000000f00 */
[----:B------:R-:W5:Y:S04]  /*0a90*/  LDG.E R21, desc[UR6][R4.64+-0x4] ;  /* 0xfffffc0604157981 */ /* 0x000f68000c1e1900 */
[----:B------:R-:W5:Y:S04]  /*0aa0*/  LDG.E R19, desc[UR6][R4.64] ;  /* 0x0000000604137981 */ /* 0x000f68000c1e1900 */
[----:B------:R-:W5:Y:S01]  /*0ab0*/  LDG.E R17, desc[UR6][R4.64+0x4] ;  /* 0x0000040604117981 */ /* 0x000f62000c1e1900 */
[----:B--2---:R-:W-:-:S04]  /*0ac0*/  FADD R23, R13, -R10 ;  /* 0x8000000a0d177221 */ /* 0x004fc80000000000 */
[----:B------:R-:W-:-:S04]  /*0ad0*/  FFMA.SAT R13, R23, R8, 0.5 ;  /* 0x3f000000170d7423 */ /* 0x000fc80000002008 */
[----:B------:R-:W-:Y:S01]  /*0ae0*/  FFMA.RM R18, R13, R0, 12582913 ;  /* 0x4b4000010d127423 */ /* 0x000fe20000004000 */
[----:B---3--:R-:W-:-:S03]  /*0af0*/  FADD R13, R15, -R10 ;  /* 0x8000000a0f0d7221 */ /* 0x008fc60000000000 */
[----:B------:R-:W-:Y:S01]  /*0b00*/  FADD R14, R18, -12583039 ;  /* 0xcb40007f120e7421 */ /* 0x000fe20000000000 */
[----:B------:R-:W-:-:S03]  /*0b10*/  FFMA.SAT R15, R13, R8, 0.5 ;  /* 0x3f0000000d0f7423 */ /* 0x000fc60000002008 */
[----:B------:R-:W-:Y:S01]  /*0b20*/  FFMA R14, R23, 1.4426950216293334961, -R14 ;  /* 0x3fb8aa3b170e7823 */ /* 0x000fe2000000080e */
[----:B------:R-:W-:Y:S01]  /*0b30*/  FFMA.RM R16, R15, R0, 12582913 ;  /* 0x4b4000010f107423 */ /* 0x000fe20000004000 */
[----:B----4-:R-:W-:Y:S02]  /*0b40*/  FADD R15, R25, -R10 ;  /* 0x8000000a190f7221 */ /* 0x010fe40000000000 */
[----:B------:R-:W-:Y:S01]  /*0b50*/  FFMA R20, R23, 1.925963033500011079e-08, R14 ;  /* 0x32a5706017147823 */ /* 0x000fe2000000000e */
[----:B------:R-:W-:Y:S01]  /*0b60*/  FADD R14, R16, -12583039 ;  /* 0xcb40007f100e7421 */ /* 0x000fe20000000000 */
[----:B------:R-:W-:-:S03]  /*0b70*/  FFMA.SAT R23, R15, R8, 0.5 ;  /* 0x3f0000000f177423 */ /* 0x000fc60000002008 */
[----:B------:R-:W-:Y:S01]  /*0b80*/  FFMA R24, R13, 1.4426950216293334961, -R14 ;  /* 0x3fb8aa3b0d187823 */ /* 0x000fe2000000080e */
[----:B------:R-:W-:-:S04]  /*0b90*/  FFMA.RM R14, R23, R0, 12582913 ;  /* 0x4b400001170e7423 */ /* 0x000fc80000004000 */
[----:B------:R-:W-:Y:S01]  /*0ba0*/  FADD R26, R14, -12583039 ;  /* 0xcb40007f0e1a7421 */ /* 0x000fe20000000000 */
[----:B------:R-:W-:Y:S02]  /*0bb0*/  FFMA R24, R13, 1.925963033500011079e-08, R24 ;  /* 0x32a570600d187823 */ /* 0x000fe40000000018 */
[----:B------:R-:W2:Y:S01]  /*0bc0*/  LDG.E R13, desc[UR6][R4.64+0x8] ;  /* 0x00000806040d7981 */ /* 0x000ea2000c1e1900 */
[----:B------:R-:W-:-:S04]  /*0bd0*/  FFMA R26, R15, 1.4426950216293334961, -R26 ;  /* 0x3fb8aa3b0f1a7823 */ /* 0x000fc8000000081a */
[----:B------:R-:W-:Y:S02]  /*0be0*/  FFMA R26, R15, 1.925963033500011079e-08, R26 ;  /* 0x32a570600f1a7823 */ /* 0x000fe4000000001a */
[----:B------:R0:W3:Y:S01]  /*0bf0*/  LDG.E R15, desc[UR6][R4.64+0xc] ;  /* 0x00000c06040f7981 */ /* 0x0000e2000c1e1900 */
[----:B------:R-:W1:Y:S01]  /*0c00*/  MUFU.EX2 R20, R20 ;  /* 0x0000001400147308 */ /* 0x000e620000000800 */
[----:B------:R-:W-:-:S07]  /*0c10*/  SHF.L.U32 R18, R18, 0x17, RZ ;  /* 0x0000001712127819 */ /* 0x000fce00000006ff */
[----:B------:R-:W4:Y:S01]  /*0c20*/  MUFU.EX2 R24, R24 ;  /* 0x0000001800187308 */ /* 0x000f220000000800 */
[----:B------:R-:W-:Y:S01]  /*0c30*/  SHF.L.U32 R16, R16, 0x17, RZ ;  /* 0x0000001710107819 */ /* 0x000fe200000006ff */
[----:B-----5:R-:W-:Y:S01]  /*0c40*/  FADD R21, R21, -R10 ;  /* 0x8000000a15157221 */ /* 0x020fe20000000000 */
[----:B-1----:R-:W-:-:S05]  /*0c50*/  FFMA R11, R18, R20, R11 ;  /* 0x00000014120b7223 */ /* 0x002fca000000000b */
[----:B------:R-:W1:Y:S01]  /*0c60*/  MUFU.EX2 R18, R26 ;  /* 0x0000001a00127308 */ /* 0x000e620000000800 */
[--C-:B------:R-:W-:Y:S01]  /*0c70*/  FADD R19, R19, -R10.reuse ;  /* 0x8000000a13137221 */ /* 0x100fe20000000000 */
[----:B----4-:R-:W-:Y:S01]  /*0c80*/  FFMA R25, R16, R24, R11 ;  /* 0x0000001810197223 */ /* 0x010fe2000000000b */
[-C--:B------:R-:W-:Y:S01]  /*0c90*/  FFMA.SAT R11, R21, R8.reuse, 0.5 ;  /* 0x3f000000150b7423 */ /* 0x080fe20000002008 */
[----:B------:R-:W-:Y:S02]  /*0ca0*/  IMAD.SHL.U32 R16, R14, 0x800000, RZ ;  /* 0x008000000e107824 */ /* 0x000fe400078e00ff */
[----:B------:R-:W-:Y:S01]  /*0cb0*/  FFMA.SAT R27, R19, R8, 0.5 ;  /* 0x3f000000131b7423 */ /* 0x000fe20000002008 */
[----:B------:R-:W-:Y:S01]  /*0cc0*/  FADD R23, R17, -R10 ;  /* 0x8000000a11177221 */ /* 0x000fe20000000000 */
[-C--:B------:R-:W-:Y:S02]  /*0cd0*/  FFMA.RM R11, R11, R0.reuse, 12582913 ;  /* 0x4b4000010b0b7423 */ /* 0x080fe40000004000 */
[----:B------:R-:W-:-:S02]  /*0ce0*/  FFMA.RM R17, R27, R0, 12582913 ;  /* 0x4b4000011b117423 */ /* 0x000fc40000004000 */
[----:B------:R-:W-:Y:S01]  /*0cf0*/  FADD R14, R11, -12583039 ;  /* 0xcb40007f0b0e7421 */ /* 0x000fe20000000000 */
[----:B-1----:R-:W-:Y:S01]  /*0d00*/  FFMA R16, R16, R18, R25 ;  /* 0x0000001210107223 */ /* 0x002fe20000000019 */
[----:B------:R-:W-:Y:S02]  /*0d10*/  FFMA.SAT R25, R23, R8, 0.5 ;  /* 0x3f00000017197423 */ /* 0x000fe40000002008 */
[----:B------:R-:W-:Y:S01]  /*0d20*/  FFMA R18, R21, 1.4426950216293334961, -R14 ;  /* 0x3fb8aa3b15127823 */ /* 0x000fe2000000080e */
[----:B------:R-:W-:Y:S01]  /*0d30*/  FADD R24, R17, -12583039 ;  /* 0xcb40007f11187421 */ /* 0x000fe20000000000 */
[----:B------:R-:W-:-:S03]  /*0d40*/  FFMA.RM R14, R25, R0, 12582913 ;  /* 0x4b400001190e7423 */ /* 0x000fc60000004000 */
[----:B------:R-:W-:Y:S01]  /*0d50*/  FFMA R24, R19, 1.4426950216293334961, -R24 ;  /* 0x3fb8aa3b13187823 */ /* 0x000fe20000000818 */
[----:B------:R-:W-:Y:S01]  /*0d60*/  FADD R26, R14, -12583039 ;  /* 0xcb40007f0e1a7421 */ /* 0x000fe20000000000 */
[----:B------:R-:W-:Y:S02]  /*0d70*/  FFMA R20, R21, 1.925963033500011079e-08, R18 ;  /* 0x32a5706015147823 */ /* 0x000fe40000000012 */
[----:B------:R-:W-:Y:S01]  /*0d80*/  FFMA R18, R19, 1.925963033500011079e-08, R24 ;  /* 0x32a5706013127823 */ /* 0x000fe20000000018 */
[----:B------:R-:W-:-:S04]  /*0d90*/  FFMA R26, R23, 1.4426950216293334961, -R26 ;  /* 0x3fb8aa3b171a7823 */ /* 0x000fc8000000081a */
[----:B------:R-:W-:Y:S01]  /*0da0*/  FFMA R26, R23, 1.925963033500011079e-08, R26 ;  /* 0x32a57060171a7823 */ /* 0x000fe2000000001a */
[----:B------:R-:W-:Y:S01]  /*0db0*/  MUFU.EX2 R18, R18 ;  /* 0x0000001200127308 */ /* 0x000fe20000000800 */
[----:B------:R-:W-:Y:S02]  /*0dc0*/  IADD3 R6, PT, PT, R6, 0x8, RZ ;  /* 0x0000000806067810 */ /* 0x000fe40007ffe0ff */
[----:B------:R-:W-:Y:S02]  /*0dd0*/  SHF.L.U32 R14, R14, 0x17, RZ ;  /* 0x000000170e0e7819 */ /* 0x000fe400000006ff */
[----:B------:R-:W-:Y:S02]  /*0de0*/  ISETP.NE.AND P1, PT, R6, RZ, PT ;  /* 0x000000ff0600720c */ /* 0x000fe40003f25270 */
[----:B0-----:R-:W-:-:S04]  /*0df0*/  IADD3 R4, P2, PT, R4, 0x20, RZ ;  /* 0x0000002004047810 */ /* 0x001fc80007f5e0ff */
[----:B------:R-:W-:Y:S01]  /*0e00*/  IADD3.X R5, PT, PT, RZ, R5, RZ, P2, !PT ;  /* 0x00000005ff057210 */ /* 0x000fe200017fe4ff */
[----:B--2---:R-:W-:-:S04]  /*0e10*/  FADD R19, R13, -R10 ;  /* 0x8000000a0d137221 */ /* 0x004fc80000000000 */
[----:B------:R-:W-:Y:S01]  /*0e20*/  FFMA.SAT R23, R19, R8, 0.5 ;  /* 0x3f00000013177423 */ /* 0x000fe20000002008 */
[----:B---3--:R-:W-:-:S03]  /*0e30*/  FADD R21, R15, -R10 ;  /* 0x8000000a0f157221 */ /* 0x008fc60000000000 */
[----:B------:R-:W-:Y:S01]  /*0e40*/  FFMA.RM R15, R23, R0, 12582913 ;  /* 0x4b400001170f7423 */ /* 0x000fe20000004000 */
[----:B------:R-:W-:-:S03]  /*0e50*/  FFMA.SAT R23, R21, R8, 0.5 ;  /* 0x3f00000015177423 */ /* 0x000fc60000002008 */
[----:B------:R-:W-:Y:S01]  /*0e60*/  FADD R8, R15, -12583039 ;  /* 0xcb40007f0f087421 */ /* 0x000fe20000000000 */
[----:B------:R0:W1:Y:S01]  /*0e70*/  MUFU.EX2 R13, R20 ;  /* 0x00000014000d7308 */ /* 0x0000620000000800 */
[----:B------:R-:W-:Y:S02]  /*0e80*/  FFMA.RM R0, R23, R0, 12582913 ;  /* 0x4b40000117007423 */ /* 0x000fe40000004000 */
[C---:B------:R-:W-:Y:S02]  /*0e90*/  FFMA R24, R19.reuse, 1.4426950216293334961, -R8 ;  /* 0x3fb8aa3b13187823 */ /* 0x040fe40000000808 */
[----:B0-----:R-:W-:Y:S02]  /*0ea0*/  FADD R20, R0, -12583039 ;  /* 0xcb40007f00147421 */ /* 0x001fe40000000000 */
[----:B------:R-:W-:Y:S01]  /*0eb0*/  FFMA R19, R19, 1.925963033500011079e-08, R24 ;  /* 0x32a5706013137823 */ /* 0x000fe20000000018 */
[----:B------:R-:W0:Y:S01]  /*0ec0*/  MUFU.EX2 R8, R26 ;  /* 0x0000001a00087308 */ /* 0x000e220000000800 */
[----:B------:R-:W-:-:S04]  /*0ed0*/  FFMA R20, R21, 1.4426950216293334961, -R20 ;  /* 0x3fb8aa3b15147823 */ /* 0x000fc80000000814 */
[----:B------:R-:W-:Y:S01]  /*0ee0*/  FFMA R23, R21, 1.925963033500011079e-08, R20 ;  /* 0x32a5706015177823 */ /* 0x000fe20000000014 */
[----:B------:R-:W-:Y:S02]  /*0ef0*/  SHF.L.U32 R21, R11, 0x17, RZ ;  /* 0x000000170b157819 */ /* 0x000fe400000006ff */
[----:B------:R-:W2:Y:S01]  /*0f00*/  MUFU.EX2 R19, R19 ;  /* 0x0000001300137308 */ /* 0x000ea20000000800 */
[----:B------:R-:W-:Y:S02]  /*0f10*/  SHF.L.U32 R20, R17, 0x17, RZ ;  /* 0x0000001711147819 */ /* 0x000fe400000006ff */
[----:B-1----:R-:W-:-:S05]  /*0f20*/  FFMA R13, R21, R13, R16 ;  /* 0x0000000d150d7223 */ /* 0x002fca0000000010 */
[----:B------:R-:W1:Y:S01]  /*0f30*/  MUFU.EX2 R11, R23 ;  /* 0x00000017000b7308 */ /* 0x000e620000000800 */
[----:B------:R-:W-:Y:S01]  /*0f40*/  FFMA R13, R20, R18, R13 ;  /* 0x00000012140d7223 */ /* 0x000fe2000000000d */
[----:B------:R-:W-:-:S03]  /*0f50*/  SHF.L.U32 R15, R15, 0x17, RZ ;  /* 0x000000170f0f7819 */ /* 0x000fc600000006ff */
[----:B0-----:R-:W-:Y:S01]  /*0f60*/  FFMA R8, R14, R8, R13 ;  /* 0x000000080e087223 */ /* 0x001fe2000000000d */
[----:B------:R-:W-:-:S03]  /*0f70*/  SHF.L.U32 R13, R0, 0x17, RZ ;  /* 0x00000017000d7819 */ /* 0x000fc600000006ff */
[----:B--2---:R-:W-:-:S04]  /*0f80*/  FFMA R8, R15, R19, R8 ;  /* 0x000000130f087223 */ /* 0x004fc80000000008 */
[----:B-1----:R-:W-:Y:S01]  /*0f90*/  FFMA R11, R13, R11, R8 ;  /* 0x0000000b0d0b7223 */ /* 0x002fe20000000008 */
[----:B------:R-:W-:Y:S06]  /*0fa0*/  @P1 BRA `(.L_x_173) ;  /* 0xfffffff800a41947 */ /* 0x000fec000383ffff */
.L_x_172:
        /* <DEDUP_REMOVED lines=10> */
[----:B------:R0:W5:Y:S01]  /*1050*/  LDG.E R19, desc[UR6][R14.64+0xc] ;  /* 0x00000c060e137981 */ /* 0x000162000c1e1900 */
[----:B------:R-:W-:Y:S01]  /*1060*/  HFMA2 R21, -RZ, RZ, 0.96630859375, -0.0022525787353515625 ;  /* 0x3bbb989dff157431 */ /* 0x000fe200000001ff */
[----:B------:R-:W-:Y:S01]  /*1070*/  IADD3 R7, PT, PT, R7, 0x4, RZ ;  /* 0x0000000407077810 */ /* 0x000fe20007ffe0ff */
[----:B--2---:R-:W-:Y:S01]  /*1080*/  FADD R8, R5, -R10 ;  /* 0x8000000a05087221 */ /* 0x004fe20000000000 */
[----:B------:R-:W-:-:S03]  /*1090*/  MOV R5, 0x437c0000 ;  /* 0x437c000000057802 */ /* 0x000fc60000000f00 */
[----:B------:R-:W-:Y:S01]  /*10a0*/  FFMA.SAT R0, R8, R21, 0.5 ;  /* 0x3f00000008007423 */ /* 0x000fe20000002015 */
[----:B---3--:R-:W-:-:S03]  /*10b0*/  FADD R16, R13, -R10 ;  /* 0x8000000a0d107221 */ /* 0x008fc60000000000 */
[----:B------:R-:W-:Y:S01]  /*10c0*/  FFMA.RM R0, R0, R5, 12582913 ;  /* 0x4b40000100007423 */ /* 0x000fe20000004005 */
[----:B------:R-:W-:Y:S01]  /*10d0*/  FFMA.SAT R4, R16, R21, 0.5 ;  /* 0x3f00000010047423 */ /* 0x000fe20000002015 */
[----:B----4-:R-:W-:Y:S02]  /*10e0*/  FADD R6, R17, -R10 ;  /* 0x8000000a11067221 */ /* 0x010fe40000000000 */
[----:B------:R-:W-:Y:S01]  /*10f0*/  FADD R13, R0, -12583039 ;  /* 0xcb40007f000d7421 */ /* 0x000fe20000000000 */
[----:B------:R-:W-:Y:S01]  /*1100*/  FFMA.RM R4, R4, R5, 12582913 ;  /* 0x4b40000104047423 */ /* 0x000fe20000004005 */
[----:B------:R-:W-:Y:S01]  /*1110*/  FFMA.SAT R18, R6, R21, 0.5 ;  /* 0x3f00000006127423 */ /* 0x000fe20000002015 */
[----:B------:R-:W-:Y:S01]  /*1120*/  SHF.L.U32 R0, R0, 0x17, RZ ;  /* 0x0000001700007819 */ /* 0x000fe200000006ff */
[----:B------:R-:W-:Y:S01]  /*1130*/  FFMA R13, R8, 1.4426950216293334961, -R13 ;  /* 0x3fb8aa3b080d7823 */ /* 0x000fe2000000080d */
[----:B0-----:R-:W-:-:S03]  /*1140*/  FADD R15, R4, -12583039 ;  /* 0xcb40007f040f7421 */ /* 0x001fc60000000000 */
[----:B------:R-:W-:Y:S01]  /*1150*/  FFMA R14, R8, 1.925963033500011079e-08, R13 ;  /* 0x32a57060080e7823 */ /* 0x000fe2000000000d */
[----:B-----5:R-:W-:Y:S01]  /*1160*/  FADD R13, R19, -R10 ;  /* 0x8000000a130d7221 */ /* 0x020fe20000000000 */
[----:B------:R-:W-:Y:S01]  /*1170*/  FFMA.RM R8, R18, R5, 12582913 ;  /* 0x4b40000112087423 */ /* 0x000fe20000004005 */
[----:B------:R-:W-:Y:S02]  /*1180*/  FFMA R15, R16, 1.4426950216293334961, -R15 ;  /* 0x3fb8aa3b100f7823 */ /* 0x000fe4000000080f */
[----:B------:R-:W-:Y:S01]  /*1190*/  FFMA.SAT R18, R13, R21, 0.5 ;  /* 0x3f0000000d127423 */ /* 0x000fe20000002015 */
[----:B------:R-:W-:Y:S01]  /*11a0*/  FADD R17, R8, -12583039 ;  /* 0xcb40007f08117421 */ /* 0x000fe20000000000 */
[----:B------:R-:W-:Y:S01]  /*11b0*/  FFMA R15, R16, 1.925963033500011079e-08, R15 ;  /* 0x32a57060100f7823 */ /* 0x000fe2000000000f */
[----:B------:R-:W0:Y:S01]  /*11c0*/  MUFU.EX2 R14, R14 ;  /* 0x0000000e000e7308 */ /* 0x000e220000000800 */
[----:B------:R-:W-:Y:S01]  /*11d0*/  FFMA.RM R18, R18, R5, 12582913 ;  /* 0x4b40000112127423 */ /* 0x000fe20000004005 */
[----:B------:R-:W-:Y:S01]  /*11e0*/  FFMA R17, R6, 1.4426950216293334961, -R17 ;  /* 0x3fb8aa3b06117823 */ /* 0x000fe20000000811 */
[----:B------:R-:W-:-:S02]  /*11f0*/  SHF.L.U32 R5, R4, 0x17, RZ ;  /* 0x0000001704057819 */ /* 0x000fc400000006ff */
[----:B------:R-:W-:Y:S01]  /*1200*/  FADD R16, R18, -12583039 ;  /* 0xcb40007f12107421 */ /* 0x000fe20000000000 */
[----:B------:R-:W-:Y:S01]  /*1210*/  FFMA R17, R6, 1.925963033500011079e-08, R17 ;  /* 0x32a5706006117823 */ /* 0x000fe20000000011 */
[----:B------:R-:W-:Y:S01]  /*1220*/  SHF.L.U32 R18, R18, 0x17, RZ ;  /* 0x0000001712127819 */ /* 0x000fe200000006ff */
[----:B------:R-:W1:Y:S01]  /*1230*/  MUFU.EX2 R15, R15 ;  /* 0x0000000f000f7308 */ /* 0x000e620000000800 */
[----:B------:R-:W-:-:S04]  /*1240*/  FFMA R16, R13, 1.4426950216293334961, -R16 ;  /* 0x3fb8aa3b0d107823 */ /* 0x000fc80000000810 */
[----:B------:R-:W-:-:S03]  /*1250*/  FFMA R16, R13, 1.925963033500011079e-08, R16 ;  /* 0x32a570600d107823 */ /* 0x000fc60000000010 */
[----:B------:R-:W2:Y:S01]  /*1260*/  MUFU.EX2 R17, R17 ;  /* 0x0000001100117308 */ /* 0x000ea20000000800 */
[----:B0-----:R-:W-:Y:S01]  /*1270*/  FFMA R0, R0, R14, R11 ;  /* 0x0000000e00007223 */ /* 0x001fe2000000000b */
[----:B------:R-:W-:-:S06]  /*1280*/  SHF.L.U32 R11, R8, 0x17, RZ ;  /* 0x00000017080b7819 */ /* 0x000fcc00000006ff */
[----:B------:R-:W0:Y:S01]  /*1290*/  MUFU.EX2 R16, R16 ;  /* 0x0000001000107308 */ /* 0x000e220000000800 */
[----:B-1----:R-:W-:-:S04]  /*12a0*/  FFMA R0, R5, R15, R0 ;  /* 0x0000000f05007223 */ /* 0x002fc80000000000 */
[----:B--2---:R-:W-:-:S04]  /*12b0*/  FFMA R11, R11, R17, R0 ;  /* 0x000000110b0b7223 */ /* 0x004fc80000000000 */
[----:B0-----:R-:W-:-:S07]  /*12c0*/  FFMA R11, R18, R16, R11 ;  /* 0x00000010120b7223 */ /* 0x001fce000000000b */
.L_x_174:
[----:B------:R-:W-:Y:S05]  /*12d0*/  BRA.U !UP0, `(.L_x_171) ;  /* 0x0000000108a87547 */ /* 0x000fea000b800000 */
[----:B------:R-:W-:Y:S02]  /*12e0*/  UISETP.NE.AND UP0, UPT, UR5, 0x1, UPT ;  /* 0x000000010500788c */ /* 0x000fe4000bf05270 */
[----:B------:R-:W-:-:S04]  /*12f0*/  ULOP3.LUT UR4, UR4, 0x1, URZ, 0xc0, !UPT ;  /* 0x0000000104047892 */ /* 0x000fc8000f8ec0ff */
[----:B------:R-:W-:-:S03]  /*1300*/  UISETP.NE.U32.AND UP1, UPT, UR4, 0x1, UPT ;  /* 0x000000010400788c */ /* 0x000fc6000bf25070 */
[----:B------:R-:W-:Y:S08]  /*1310*/  BRA.U !UP0, `(.L_x_175) ;  /* 0x0000000108607547 */ /* 0x000ff0000b800000 */
[----:B------:R-:W-:-:S05]  /*1320*/  IMAD.WIDE.U32 R4, R7, 0x4, R2 ;  /* 0x0000000407047825 */ /* 0x000fca00078e0002 */
[----:B------:R-:W2:Y:S04]  /*1330*/  LDG.E R13, desc[UR6][R4.64] ;  /* 0x00000006040d7981 */ /* 0x000ea8000c1e1900 */
[----:B------:R-:W3:Y:S01]  /*1340*/  LDG.E R17, desc[UR6][R4.64+0x4] ;  /* 0x0000040604117981 */ /* 0x000ee2000c1e1900 */
[----:B------:R-:W-:Y:S01]  /*1350*/  HFMA2 R0, -RZ, RZ, 0.96630859375, -0.0022525787353515625 ;  /* 0x3bbb989dff007431 */ /* 0x000fe200000001ff */
[----:B------:R-:W-:Y:S02]  /*1360*/  MOV R15, 0x437c0000 ;  /* 0x437c0000000f7802 */ /* 0x000fe40000000f00 */
[----:B------:R-:W-:Y:S01]  /*1370*/  IADD3 R7, PT, PT, R7, 0x2, RZ ;  /* 0x0000000207077810 */ /* 0x000fe20007ffe0ff */
[----:B--2---:R-:W-:-:S04]  /*1380*/  FADD R13, R13, -R10 ;  /* 0x8000000a0d0d7221 */ /* 0x004fc80000000000 */
[----:B------:R-:W-:Y:S01]  /*1390*/  FFMA.SAT R6, R13, R0, 0.5 ;  /* 0x3f0000000d067423 */ /* 0x000fe20000002000 */
[----:B---3--:R-:W-:-:S03]  /*13a0*/  FADD R17, R17, -R10 ;  /* 0x8000000a11117221 */ /* 0x008fc60000000000 */
[----:B------:R-:W-:Y:S01]  /*13b0*/  FFMA.RM R6, R6, R15, 12582913 ;  /* 0x4b40000106067423 */ /* 0x000fe2000000400f */
[----:B------:R-:W-:-:S03]  /*13c0*/  FFMA.SAT R8, R17, R0, 0.5 ;  /* 0x3f00000011087423 */ /* 0x000fc60000002000 */
[----:B------:R-:W-:Y:S01]  /*13d0*/  FADD R0, R6, -12583039 ;  /* 0xcb40007f06007421 */ /* 0x000fe20000000000 */
[----:B------:R-:W-:Y:S01]  /*13e0*/  FFMA.RM R8, R8, R15, 12582913 ;  /* 0x4b40000108087423 */ /* 0x000fe2000000400f */
[----:B------:R-:W-:Y:S02]  /*13f0*/  SHF.L.U32 R6, R6, 0x17, RZ ;  /* 0x0000001706067819 */ /* 0x000fe400000006ff */
[C---:B------:R-:W-:Y:S01]  /*1400*/  FFMA R0, R13.reuse, 1.4426950216293334961, -R0 ;  /* 0x3fb8aa3b0d007823 */ /* 0x040fe20000000800 */
[C---:B------:R-:W-:Y:S01]  /*1410*/  FADD R4, R8.reuse, -12583039 ;  /* 0xcb40007f08047421 */ /* 0x040fe20000000000 */
[----:B------:R-:W-:Y:S02]  /*1420*/  SHF.L.U32 R5, R8, 0x17, RZ ;  /* 0x0000001708057819 */ /* 0x000fe400000006ff */
[----:B------:R-:W-:Y:S01]  /*1430*/  FFMA R0, R13, 1.925963033500011079e-08, R0 ;  /* 0x32a570600d007823 */ /* 0x000fe20000000000 */
[----:B------:R-:W-:-:S04]  /*1440*/  FFMA R4, R17, 1.4426950216293334961, -R4 ;  /* 0x3fb8aa3b11047823 */ /* 0x000fc80000000804 */
[----:B------:R-:W-:Y:S01]  /*1450*/  FFMA R4, R17, 1.925963033500011079e-08, R4 ;  /* 0x32a5706011047823 */ /* 0x000fe20000000004 */
[----:B------:R-:W0:Y:S08]  /*1460*/  MUFU.EX2 R0, R0 ;  /* 0x0000000000007308 */ /* 0x000e300000000800 */
[----:B------:R-:W1:Y:S01]  /*1470*/  MUFU.EX2 R4, R4 ;  /* 0x0000000400047308 */ /* 0x000e620000000800 */
[----:B0-----:R-:W-:-:S04]  /*1480*/  FFMA R6, R6, R0, R11 ;  /* 0x0000000006067223 */ /* 0x001fc8000000000b */
[----:B-1----:R-:W-:-:S07]  /*1490*/  FFMA R11, R5, R4, R6 ;  /* 0x00000004050b7223 */ /* 0x002fce0000000006 */
.L_x_175:
[----:B------:R-:W-:Y:S05]  /*14a0*/  BRA.U UP1, `(.L_x_171) ;  /* 0x0000000101347547 */ /* 0x000fea000b800000 */
[----:B------:R-:W-:-:S06]  /*14b0*/  IMAD.WIDE.U32 R4, R7, 0x4, R2 ;  /* 0x0000000407047825 */ /* 0x000fcc00078e0002 */
[----:B------:R-:W2:Y:S01]  /*14c0*/  LDG.E R5, desc[UR6][R4.64] ;  /* 0x0000000604057981 */ /* 0x000ea2000c1e1900 */
[----:B------:R-:W-:Y:S02]  /*14d0*/  HFMA2 R7, -RZ, RZ, 0.96630859375, -0.0022525787353515625 ;  /* 0x3bbb989dff077431 */ /* 0x000fe400000001ff */
[----:B------:R-:W-:Y:S02]  /*14e0*/  IMAD.MOV.U32 R13, RZ, RZ, 0x437c0000 ;  /* 0x437c0000ff0d7424 */ /* 0x000fe400078e00ff */
[----:B--2---:R-:W-:-:S04]  /*14f0*/  FADD R0, R5, -R10 ;  /* 0x8000000a05007221 */ /* 0x004fc80000000000 */
[----:B------:R-:W-:-:S04]  /*1500*/  FFMA.SAT R6, R0, R7, 0.5 ;  /* 0x3f00000000067423 */ /* 0x000fc80000002007 */
[----:B------:R-:W-:-:S04]  /*1510*/  FFMA.RM R6, R6, R13, 12582913 ;  /* 0x4b40000106067423 */ /* 0x000fc8000000400d */
[C---:B------:R-:W-:Y:S01]  /*1520*/  FADD R7, R6.reuse, -12583039 ;  /* 0xcb40007f06077421 */ /* 0x040fe20000000000 */
[----:B------:R-:W-:-:S03]  /*1530*/  SHF.L.U32 R6, R6, 0x17, RZ ;  /* 0x0000001706067819 */ /* 0x000fc600000006ff */
[----:B------:R-:W-:-:S04]  /*1540*/  FFMA R7, R0, 1.4426950216293334961, -R7 ;  /* 0x3fb8aa3b00077823 */ /* 0x000fc80000000807 */
[----:B------:R-:W-:-:S06]  /*1550*/  FFMA R7, R0, 1.925963033500011079e-08, R7 ;  /* 0x32a5706000077823 */ /* 0x000fcc0000000007 */
[----:B------:R-:W0:Y:S02]  /*1560*/  MUFU.EX2 R7, R7 ;  /* 0x0000000700077308 */ /* 0x000e240000000800 */
[----:B0-----:R-:W-:-:S07]  /*1570*/  FFMA R11, R6, R7, R11 ;  /* 0x00000007060b7223 */ /* 0x001fce000000000b */
.L_x_171:
[----:B------:R-:W0:Y:S02]  /*1580*/  LDC R0, c[0x0][0x39c] ;  /* 0x0000e700ff007b82 */ /* 0x000e240000000800 */
[----:B0-----:R-:W-:-:S13]  /*1590*/  ISETP.GE.AND P0, PT, R0, 0x1, PT ;  /* 0x000000010000780c */ /* 0x001fda0003f06270 */
[----:B------:R-:W-:Y:S05]  /*15a0*/  @!P0 EXIT ;  /* 0x000000000000894d */ /* 0x000fea0003800000 */
[C---:B------:R-:W-:Y:S02]  /*15b0*/  ISETP.GE.U32.AND P0, PT, R0.reuse, 0x8, PT ;  /* 0x000000080000780c */ /* 0x040fe40003f06070 */
[----:B------:R-:W-:Y:S02]  /*15c0*/  LOP3.LUT R22, R0, 0x7, RZ, 0xc0, !PT ;  /* 0x0000000700167812 */ /* 0x000fe400078ec0ff */
[----:B------:R-:W-:-:S09]  /*15d0*/  MOV R13, RZ ;  /* 0x000000ff000d7202 */ /* 0x000fd20000000f00 */
[----:B------:R-:W-:Y:S05]  /*15e0*/  @!P0 BRA `(.L_x_176) ;  /* 0x0000000c005c8947 */ /* 0x000fea0003800000 */
[----:B------:R-:W0:Y:S01]  /*15f0*/  LDC.64 R14, c[0x0][0x388] ;  /* 0x0000e200ff0e7b82 */ /* 0x000e220000000a00 */
[----:B------:R-:W-:Y:S02]  /*1600*/  IADD3 R4, P2, PT, R2, 0x10, RZ ;  /* 0x0000001002047810 */ /* 0x000fe40007f5e0ff */
[----:B------:R-:W-:Y:S02]  /*1610*/  LOP3.LUT R13, R0, 0x7ffffff8, RZ, 0xc0, !PT ;  /* 0x7ffffff8000d7812 */ /* 0x000fe400078ec0ff */
[----:B------:R-:W-:Y:S02]  /*1620*/  IADD3.X R5, PT, PT, RZ, R3, RZ, P2, !PT ;  /* 0x00000003ff057210 */ /* 0x000fe400017fe4ff */
[----:B------:R-:W-:Y:S02]  /*1630*/  IADD3 R20, PT, PT, -R13, RZ, RZ ;  /* 0x000000ff0d147210 */ /* 0x000fe40007ffe1ff */
[----:B0-----:R-:W-:-:S04]  /*1640*/  LEA R8, P0, R9, R14, 0x2 ;  /* 0x0000000e09087211 */ /* 0x001fc800078010ff */
[----:B------:R-:W-:Y:S02]  /*1650*/  IADD3 R8, P1, PT, R8, 0x10, RZ ;  /* 0x0000001008087810 */ /* 0x000fe40007f3e0ff */
[----:B------:R-:W-:-:S04]  /*1660*/  LEA.HI.X R15, R9, R15, R12, 0x2, P0 ;  /* 0x0000000f090f7211 */ /* 0x000fc800000f140c */
[----:B------:R-:W-:-:S07]  /*1670*/  IADD3.X R15, PT, PT, RZ, R15, RZ, P1, !PT ;  /* 0x0000000fff0f7210 */ /* 0x000fce0000ffe4ff */
.L_x_185:
[----:B0-----:R-:W2:Y:S01]  /*1680*/  LDG.E R7, desc[UR6][R4.64+-0x10] ;  /* 0xfffff00604077981 */ /* 0x001ea2000c1e1900 */
[----:B------:R-:W-:Y:S01]  /*1690*/  HFMA2 R0, -RZ, RZ, 0.96630859375, -0.0022525787353515625 ;  /* 0x3bbb989dff007431 */ /* 0x000fe200000001ff */
[----:B------:R-:W-:Y:S01]  /*16a0*/  MOV R17, 0x437c0000 ;  /* 0x437c000000117802 */ /* 0x000fe20000000f00 */
[----:B------:R-:W0:Y:S01]  /*16b0*/  MUFU.RCP R14, R11 ;  /* 0x0000000b000e7308 */ /* 0x000e220000001000 */
[----:B------:R-:W-:-:S04]  /*16c0*/  IADD3 R20, PT, PT, R20, 0x8, RZ ;  /* 0x0000000814147810 */ /* 0x000fc80007ffe0ff */
[----:B------:R-:W-:Y:S01]  /*16d0*/  ISETP.NE.AND P2, PT, R20, RZ, PT ;  /* 0x000000ff1400720c */ /* 0x000fe20003f45270 */
[----:B--2---:R-:W-:-:S04]  /*16e0*/  FADD R7, R7, -R10 ;  /* 0x8000000a07077221 */ /* 0x004fc80000000000 */
[----:B------:R-:W-:-:S04]  /*16f0*/  FFMA.SAT R0, R7, R0, 0.5 ;  /* 0x3f00000007007423 */ /* 0x000fc80000002000 */
[----:B------:R-:W-:Y:S01]  /*1700*/  FFMA.RM R0, R0, R17, 12582913 ;  /* 0x4b40000100007423 */ /* 0x000fe20000004011 */
[----:B0-----:R-:W-:-:S03]  /*1710*/  FFMA R17, R14, -R11, 1 ;  /* 0x3f8000000e117423 */ /* 0x001fc6000000080b */
[C---:B------:R-:W-:Y:S01]  /*1720*/  FADD R6, R0.reuse, -12583039 ;  /* 0xcb40007f00067421 */ /* 0x040fe20000000000 */
[----:B------:R-:W-:Y:S01]  /*1730*/  SHF.L.U32 R0, R0, 0x17, RZ ;  /* 0x0000001700007819 */ /* 0x000fe200000006ff */
[----:B------:R-:W-:Y:S02]  /*1740*/  FFMA R17, R14, R17, R14 ;  /* 0x000000110e117223 */ /* 0x000fe4000000000e */
[----:B------:R-:W-:-:S04]  /*1750*/  FFMA R6, R7, 1.4426950216293334961, -R6 ;  /* 0x3fb8aa3b07067823 */ /* 0x000fc80000000806 */
[----:B------:R-:W-:-:S04]  /*1760*/  FFMA R6, R7, 1.925963033500011079e-08, R6 ;  /* 0x32a5706007067823 */ /* 0x000fc80000000006 */
[----:B------:R0:W1:Y:S02]  /*1770*/  MUFU.EX2 R7, R6 ;  /* 0x0000000600077308 */ /* 0x0000640000000800 */
[----:B0-----:R-:W-:Y:S01]  /*1780*/  MOV R6, R8 ;  /* 0x0000000800067202 */ /* 0x001fe20000000f00 */
[----:B-1----:R-:W-:-:S05]  /*1790*/  FMUL R0, R0, R7 ;  /* 0x0000000700007220 */ /* 0x002fca0000400000 */
[----:B------:R-:W0:Y:S01]  /*17a0*/  FCHK P0, R0, R11 ;  /* 0x0000000b00007302 */ /* 0x000e220000000000 */
[----:B------:R-:W-:-:S04]  /*17b0*/  FFMA R14, R0, R17, RZ ;  /* 0x00000011000e7223 */ /* 0x000fc800000000ff */
[----:B------:R-:W-:-:S04]  /*17c0*/  FFMA R7, R14, -R11, R0 ;  /* 0x8000000b0e077223 */ /* 0x000fc80000000000 */
[----:B------:R-:W-:Y:S01]  /*17d0*/  FFMA R17, R17, R7, R14 ;  /* 0x0000000711117223 */ /* 0x000fe2000000000e */
[----:B------:R-:W-:Y:S01]  /*17e0*/  MOV R7, R15 ;  /* 0x0000000f00077202 */ /* 0x000fe20000000f00 */
[----:B0-----:R-:W-:Y:S06]  /*17f0*/  @!P0 BRA `(.L_x_177) ;  /* 0x0000000000088947 */ /* 0x001fec0003800000 */
[----:B------:R-:W-:-:S07]  /*1800*/  MOV R8, 0x1820 ;  /* 0x0000182000087802 */ /* 0x000fce0000000f00 */
[----:B------:R-:W-:Y:S05]  /*1810*/  CALL.REL.NOINC `($__internal_4_$__cuda_sm3x_div_rn_noftz_f32_slowpath) ;  /* 0x0000001800187944 */ /* 0x000fea0003c00000 */
.L_x_177:
[----:B------:R0:W-:Y:S04]  /*1820*/  STG.E desc[UR6][R6.64+-0x10], R17 ;  /* 0xfffff01106007986 */ /* 0x0001e8000c101906 */
[----:B------:R-:W2:Y:S01]  /*1830*/  LDG.E R15, desc[UR6][R4.64+-0xc] ;  /* 0xfffff406040f7981 */ /* 0x000ea2000c1e1900 */
[----:B------:R-:W-:Y:S01]  /*1840*/  MOV R0, 0x3bbb989d ;  /* 0x3bbb989d00007802 */ /* 0x000fe20000000f00 */
[----:B------:R-:W1:Y:S01]  /*1850*/  MUFU.RCP R14, R11 ;  /* 0x0000000b000e7308 */ /* 0x000e620000001000 */
[----:B------:R-:W-:Y:S01]  /*1860*/  MOV R19, 0x437c0000 ;  /* 0x437c000000137802 */ /* 0x000fe20000000f00 */
[----:B--2---:R-:W-:-:S04]  /*1870*/  FADD R15, R15, -R10 ;  /* 0x8000000a0f0f7221 */ /* 0x004fc80000000000 */
[----:B------:R-:W-:-:S04]  /*1880*/  FFMA.SAT R0, R15, R0, 0.5 ;  /* 0x3f0000000f007423 */ /* 0x000fc80000002000 */
[----:B------:R-:W-:Y:S01]  /*1890*/  FFMA.RM R0, R0, R19, 12582913 ;  /* 0x4b40000100007423 */ /* 0x000fe20000004013 */
[----:B-1----:R-:W-:-:S03]  /*18a0*/  FFMA R19, R14, -R11, 1 ;  /* 0x3f8000000e137423 */ /* 0x002fc6000000080b */
[C---:B------:R-:W-:Y:S01]  /*18b0*/  FADD R8, R0.reuse, -12583039 ;  /* 0xcb40007f00087421 */ /* 0x040fe20000000000 */
[----:B------:R-:W-:-:S03]  /*18c0*/  SHF.L.U32 R0, R0, 0x17, RZ ;  /* 0x0000001700007819 */ /* 0x000fc600000006ff */
[----:B------:R-:W-:-:S04]  /*18d0*/  FFMA R8, R15, 1.4426950216293334961, -R8 ;  /* 0x3fb8aa3b0f087823 */ /* 0x000fc80000000808 */
[----:B------:R-:W-:-:S04]  /*18e0*/  FFMA R8, R15, 1.925963033500011079e-08, R8 ;  /* 0x32a570600f087823 */ /* 0x000fc80000000008 */
[----:B------:R-:W0:Y:S02]  /*18f0*/  MUFU.EX2 R15, R8 ;  /* 0x00000008000f7308 */ /* 0x000e240000000800 */
[----:B0-----:R-:W-:Y:S01]  /*1900*/  FMUL R17, R0, R15 ;  /* 0x0000000f00117220 */ /* 0x001fe20000400000 */
[----:B------:R-:W-:-:S05]  /*1910*/  FFMA R0, R14, R19, R14 ;  /* 0x000000130e007223 */ /* 0x000fca000000000e */
[----:B------:R-:W0:Y:S01]  /*1920*/  FCHK P0, R17, R11 ;  /* 0x0000000b11007302 */ /* 0x000e220000000000 */
[----:B------:R-:W-:-:S04]  /*1930*/  FFMA R14, R0, R17, RZ ;  /* 0x00000011000e7223 */ /* 0x000fc800000000ff */
[----:B------:R-:W-:-:S04]  /*1940*/  FFMA R15, R14, -R11, R17 ;  /* 0x8000000b0e0f7223 */ /* 0x000fc80000000011 */
[----:B------:R-:W-:Y:S01]  /*1950*/  FFMA R15, R0, R15, R14 ;  /* 0x0000000f000f7223 */ /* 0x000fe2000000000e */
[----:B0-----:R-:W-:Y:S06]  /*1960*/  @!P0 BRA `(.L_x_178) ;  /* 0x0000000000108947 */ /* 0x001fec0003800000 */
[----:B------:R-:W-:Y:S02]  /*1970*/  MOV R0, R17 ;  /* 0x0000001100007202 */ /* 0x000fe40000000f00 */
[----:B------:R-:W-:-:S07]  /*1980*/  MOV R8, 0x19a0 ;  /* 0x000019a000087802 */ /* 0x000fce0000000f00 */
[----:B------:R-:W-:Y:S05]  /*1990*/  CALL.REL.NOINC `($__internal_4_$__cuda_sm3x_div_rn_noftz_f32_slowpath) ;  /* 0x0000001400b87944 */ /* 0x000fea0003c00000 */
[----:B------:R-:W-:-:S07]  /*19a0*/  MOV R15, R17 ;  /* 0x00000011000f7202 */ /* 0x000fce0000000f00 */
.L_x_178:
[----:B------:R0:W-:Y:S04]  /*19b0*/  STG.E desc[UR6][R6.64+-0xc], R15 ;  /* 0xfffff40f06007986 */ /* 0x0001e8000c101906 */
[----:B------:R-:W2:Y:S01]  /*19c0*/  LDG.E R17, desc[UR6][R4.64+-0x8] ;  /* 0xfffff80604117981 */ /* 0x000ea2000c1e1900 */
[----:B------:R-:W-:Y:S01]  /*19d0*/  HFMA2 R0, -RZ, RZ, 0.96630859375, -0.0022525787353515625 ;  /* 0x3bbb989dff007431 */ /* 0x000fe200000001ff */
[----:B------:R-:W-:Y:S01]  /*19e0*/  MOV R19, 0x437c0000 ;  /* 0x437c000000137802 */ /* 0x000fe20000000f00 */
[----:B------:R-:W1:Y:S01]  /*19f0*/  MUFU.RCP R14, R11 ;  /* 0x0000000b000e7308 */ /* 0x000e620000001000 */
        /* <DEDUP_REMOVED lines=8> */
[----:B0-----:R-:W0:Y:S02]  /*1a80*/  MUFU.EX2 R15, R8 ;  /* 0x00000008000f7308 */ /* 0x001e240000000800 */
        /* <DEDUP_REMOVED lines=10> */
[----:B------:R-:W-:-:S07]  /*1b30*/  IMAD.MOV.U32 R15, RZ, RZ, R17 ;  /* 0x000000ffff0f7224 */ /* 0x000fce00078e0011 */
.L_x_179:
        /* <DEDUP_REMOVED lines=25> */
.L_x_180:
        /* <DEDUP_REMOVED lines=25> */
.L_x_181:
        /* <DEDUP_REMOVED lines=25> */
.L_x_182:
        /* <DEDUP_REMOVED lines=25> */
.L_x_183:
[----:B------:R0:W-:Y:S04]  /*2180*/  STG.E desc[UR6][R6.64+0x8], R15 ;  /* 0x0000080f06007986 */ /* 0x0001e8000c101906 */
[----:B------:R-:W2:Y:S01]  /*2190*/  LDG.E R17, desc[UR6][R4.64+0xc] ;  /* 0x00000c0604117981 */ /* 0x000ea2000c1e1900 */
[----:B------:R-:W-:Y:S01]  /*21a0*/  MOV R0, 0x3bbb989d ;  /* 0x3bbb989d00007802 */ /* 0x000fe20000000f00 */
[----:B------:R-:W-:Y:S01]  /*21b0*/  IMAD.MOV.U32 R19, RZ, RZ, 0x437c0000 ;  /* 0x437c0000ff137424 */ /* 0x000fe200078e00ff */
[----:B------:R-:W1:Y:S01]  /*21c0*/  MUFU.RCP R14, R11 ;  /* 0x0000000b000e7308 */ /* 0x000e620000001000 */
[----:B--2---:R-:W-:-:S04]  /*21d0*/  FADD R17, R17, -R10 ;  /* 0x8000000a11117221 */ /* 0x004fc80000000000 */
[----:B------:R-:W-:-:S04]  /*21e0*/  FFMA.SAT R0, R17, R0, 0.5 ;  /* 0x3f00000011007423 */ /* 0x000fc80000002000 */
[----:B------:R-:W-:-:S04]  /*21f0*/  FFMA.RM R0, R0, R19, 12582913 ;  /* 0x4b40000100007423 */ /* 0x000fc80000004013 */
[C---:B------:R-:W-:Y:S01]  /*2200*/  FADD R8, R0.reuse, -12583039 ;  /* 0xcb40007f00087421 */ /* 0x040fe20000000000 */
[----:B------:R-:W-:-:S03]  /*2210*/  SHF.L.U32 R0, R0, 0x17, RZ ;  /* 0x0000001700007819 */ /* 0x000fc600000006ff */
[----:B------:R-:W-:-:S04]  /*2220*/  FFMA R8, R17, 1.4426950216293334961, -R8 ;  /* 0x3fb8aa3b11087823 */ /* 0x000fc80000000808 */
[----:B------:R-:W-:Y:S01]  /*2230*/  FFMA R8, R17, 1.925963033500011079e-08, R8 ;  /* 0x32a5706011087823 */ /* 0x000fe20000000008 */
[----:B-1----:R-:W-:-:S03]  /*2240*/  FFMA R17, R14, -R11, 1 ;  /* 0x3f8000000e117423 */ /* 0x002fc6000000080b */
        /* <DEDUP_REMOVED lines=11> */
.L_x_184:
[----:B------:R0:W-:Y:S01]  /*2300*/  STG.E desc[UR6][R6.64+0xc], R17 ;  /* 0x00000c1106007986 */ /* 0x0001e2000c101906 */
[----:B------:R-:W-:Y:S02]  /*2310*/  IADD3 R4, P0, PT, R4, 0x20, RZ ;  /* 0x0000002004047810 */ /* 0x000fe40007f1e0ff */
[----:B------:R-:W-:Y:S02]  /*2320*/  IADD3 R8, P1, PT, R6, 0x20, RZ ;  /* 0x0000002006087810 */ /* 0x000fe40007f3e0ff */
[----:B------:R-:W-:Y:S02]  /*2330*/  IADD3.X R5, PT, PT, RZ, R5, RZ, P0, !PT ;  /* 0x00000005ff057210 */ /* 0x000fe400007fe4ff */
[----:B------:R-:W-:Y:S01]  /*2340*/  IADD3.X R15, PT, PT, RZ, R7, RZ, P1, !PT ;  /* 0x00000007ff0f7210 */ /* 0x000fe20000ffe4ff */
[----:B------:R-:W-:Y:S08]  /*2350*/  @P2 BRA `(.L_x_185) ;  /* 0xfffffff000c82947 */ /* 0x000ff0000383ffff */
.L_x_176:
[----:B------:R-:W-:-:S13]  /*2360*/  ISETP.NE.AND P0, PT, R22, RZ, PT ;  /* 0x000000ff1600720c */ /* 0x000fda0003f05270 */
[----:B------:R-:W-:Y:S05]  /*2370*/  @!P0 EXIT ;  /* 0x000000000000894d */ /* 0x000fea0003800000 */
[----:B------:R-:W1:Y:S01]  /*2380*/  LDCU UR4, c[0x0][0x39c] ;  /* 0x00007380ff0477ac */ /* 0x000e620008000800 */
[----:B------:R-:W-:Y:S01]  /*2390*/  ISETP.GE.U32.AND P0, PT, R22, 0x4, PT ;  /* 0x000000041600780c */ /* 0x000fe20003f06070 */
[----:B-1----:R-:W-:-:S12]  /*23a0*/  ULOP3.LUT UR4, UR4, 0x3, URZ, 0xc0, !UPT ;  /* 0x0000000304047892 */ /* 0x002fd8000f8ec0ff */
[----:B------:R-:W-:Y:S05]  /*23b0*/  @!P0 BRA `(.L_x_186) ;  /* 0x0000000400ac8947 */ /* 0x000fea0003800000 */
[----:B------:R-:W-:-:S05]  /*23c0*/  IMAD.WIDE.U32 R4, R13, 0x4, R2 ;  /* 0x000000040d047825 */ /* 0x000fca00078e0002 */
[----:B0-----:R-:W2:Y:S01]  /*23d0*/  LDG.E R7, desc[UR6][R4.64] ;  /* 0x0000000604077981 */ /* 0x001ea2000c1e1900 */
[----:B------:R-:W-:Y:S01]  /*23e0*/  HFMA2 R0, -RZ, RZ, 0.96630859375, -0.0022525787353515625 ;  /* 0x3bbb989dff007431 */ /* 0x000fe200000001ff */
[----:B------:R-:W-:Y:S01]  /*23f0*/  MOV R15, 0x437c0000 ;  /* 0x437c0000000f7802 */ /* 0x000fe20000000f00 */
[----:B------:R-:W0:Y:S01]  /*2400*/  MUFU.RCP R8, R11 ;  /* 0x0000000b00087308 */ /* 0x000e220000001000 */
[----:B--2---:R-:W-:-:S04]  /*2410*/  FADD R7, R7, -R10 ;  /* 0x8000000a07077221 */ /* 0x004fc80000000000 */
[----:B------:R-:W-:-:S04]  /*2420*/  FFMA.SAT R0, R7, R0, 0.5 ;  /* 0x3f00000007007423 */ /* 0x000fc80000002000 */
[----:B------:R-:W-:Y:S01]  /*2430*/  FFMA.RM R0, R0, R15, 12582913 ;  /* 0x4b40000100007423 */ /* 0x000fe2000000400f */
[----:B0-----:R-:W-:-:S03]  /*2440*/  FFMA R15, R8, -R11, 1 ;  /* 0x3f800000080f7423 */ /* 0x001fc6000000080b */
        /* <DEDUP_REMOVED lines=16> */
.L_x_187:
[----:B------:R-:W0:Y:S01]  /*2550*/  LDC.64 R16, c[0x0][0x388] ;  /* 0x0000e200ff107b82 */ /* 0x000e220000000a00 */
[----:B------:R-:W-:-:S04]  /*2560*/  IADD3 R0, P0, PT, R9, R13, RZ ;  /* 0x0000000d09007210 */ /* 0x000fc80007f1e0ff */
[----:B------:R-:W-:Y:S02]  /*2570*/  IADD3.X R7, PT, PT, RZ, R12, RZ, P0, !PT ;  /* 0x0000000cff077210 */ /* 0x000fe400007fe4ff */
[----:B0-----:R-:W-:-:S04]  /*2580*/  LEA R6, P0, R0, R16, 0x2 ;  /* 0x0000001000067211 */ /* 0x001fc800078010ff */
[----:B------:R-:W-:-:S05]  /*2590*/  LEA.HI.X R7, R0, R17, R7, 0x2, P0 ;  /* 0x0000001100077211 */ /* 0x000fca00000f1407 */
        /* <DEDUP_REMOVED lines=25> */
.L_x_188:
        /* <DEDUP_REMOVED lines=25> */
.L_x_189:
[----:B------:R0:W-:Y:S04]  /*28c0*/  STG.E desc[UR6][R6.64+0x8], R15 ;  /* 0x0000080f06007986 */ /* 0x0001e8000c101906 */
[----:B------:R-:W2:Y:S01]  /*28d0*/  LDG.E R5, desc[UR6][R4.64+0xc] ;  /* 0x00000c0604057981 */ /* 0x000ea2000c1e1900 */
[----:B------:R-:W-:Y:S01]  /*28e0*/  MOV R17, 0x3bbb989d ;  /* 0x3bbb989d00117802 */ /* 0x000fe20000000f00 */
[----:B------:R-:W-:Y:S01]  /*28f0*/  IMAD.MOV.U32 R19, RZ, RZ, 0x437c0000 ;  /* 0x437c0000ff137424 */ /* 0x000fe200078e00ff */
[----:B------:R-:W1:Y:S01]  /*2900*/  MUFU.RCP R14, R11 ;  /* 0x0000000b000e7308 */ /* 0x000e620000001000 */
[----:B--2---:R-:W-:Y:S01]  /*2910*/  FADD R0, R5, -R10 ;  /* 0x8000000a05007221 */ /* 0x004fe20000000000 */
[----:B-1----:R-:W-:-:S03]  /*2920*/  FFMA R5, R14, -R11, 1 ;  /* 0x3f8000000e057423 */ /* 0x002fc6000000080b */
[----:B------:R-:W-:-:S04]  /*2930*/  FFMA.SAT R8, R0, R17, 0.5 ;  /* 0x3f00000000087423 */ /* 0x000fc80000002011 */
[----:B------:R-:W-:-:S04]  /*2940*/  FFMA.RM R8, R8, R19, 12582913 ;  /* 0x4b40000108087423 */ /* 0x000fc80000004013 */
[C---:B------:R-:W-:Y:S01]  /*2950*/  FADD R17, R8.reuse, -12583039 ;  /* 0xcb40007f08117421 */ /* 0x040fe20000000000 */
[----:B------:R-:W-:-:S03]  /*2960*/  SHF.L.U32 R8, R8, 0x17, RZ ;  /* 0x0000001708087819 */ /* 0x000fc600000006ff */
[----:B------:R-:W-:-:S04]  /*2970*/  FFMA R17, R0, 1.4426950216293334961, -R17 ;  /* 0x3fb8aa3b00117823 */ /* 0x000fc80000000811 */
[----:B------:R-:W-:Y:S01]  /*2980*/  FFMA R17, R0, 1.925963033500011079e-08, R17 ;  /* 0x32a5706000117823 */ /* 0x000fe20000000011 */
[----:B------:R-:W-:-:S05]  /*2990*/  FFMA R0, R14, R5, R14 ;  /* 0x000000050e007223 */ /* 0x000fca000000000e */
[----:B------:R-:W0:Y:S02]  /*29a0*/  MUFU.EX2 R17, R17 ;  /* 0x0000001100117308 */ /* 0x000e240000000800 */
[----:B0-----:R-:W-:-:S06]  /*29b0*/  FMUL R15, R8, R17 ;  /* 0x00000011080f7220 */ /* 0x001fcc0000400000 */
        /* <DEDUP_REMOVED lines=9> */
.L_x_190:
[----:B------:R1:W-:Y:S01]  /*2a50*/  STG.E desc[UR6][R6.64+0xc], R5 ;  /* 0x00000c0506007986 */ /* 0x0003e2000c101906 */
[----:B------:R-:W-:-:S07]  /*2a60*/  IADD3 R13, PT, PT, R13, 0x4, RZ ;  /* 0x000000040d0d7810 */ /* 0x000fce0007ffe0ff */
.L_x_186:
[----:B------:R-:W-:-:S13]  /*2a70*/  ISETP.NE.AND P0, PT, RZ, UR4, PT ;  /* 0x00000004ff007c0c */ /* 0x000fda000bf05270 */
[----:B------:R-:W-:Y:S05]  /*2a80*/  @!P0 EXIT ;  /* 0x000000000000894d */ /* 0x000fea0003800000 */
[----:B------:R-:W-:-:S09]  /*2a90*/  UISETP.NE.AND UP0, UPT, UR4, 0x1, UPT ;  /* 0x000000010400788c */ /* 0x000fd2000bf05270 */
[----:B------:R-:W-:Y:S05]  /*2aa0*/  BRA.U !UP0, `(.L_x_191) ;  /* 0x0000000108e47547 */ /* 0x000fea000b800000 */
[----:B-1----:R-:W-:-:S05]  /*2ab0*/  IMAD.WIDE.U32 R4, R13, 0x4, R2 ;  /* 0x000000040d047825 */ /* 0x002fca00078e0002 */
        /* <DEDUP_REMOVED lines=24> */
.L_x_192:
        /* <DEDUP_REMOVED lines=30> */
.L_x_193:
[----:B------:R2:W-:Y:S01]  /*2e20*/  STG.E desc[UR6][R6.64+0x4], R5 ;  /* 0x0000040506007986 */ /* 0x0005e2000c101906 */
[----:B------:R-:W-:-:S07]  /*2e30*/  IADD3 R13, PT, PT, R13, 0x2, RZ ;  /* 0x000000020d0d7810 */ /* 0x000fce0007ffe0ff */
.L_x_191:
[----:B------:R-:W3:Y:S02]  /*2e40*/  LDC R0, c[0x0][0x39c] ;  /* 0x0000e700ff007b82 */ /* 0x000ee40000000800 */
[----:B---3--:R-:W-:-:S04]  /*2e50*/  LOP3.LUT R0, R0, 0x1, RZ, 0xc0, !PT ;  /* 0x0000000100007812 */ /* 0x008fc800078ec0ff */
[----:B------:R-:W-:-:S13]  /*2e60*/  ISETP.NE.U32.AND P0, PT, R0, 0x1, PT ;  /* 0x000000010000780c */ /* 0x000fda0003f05070 */
[----:B------:R-:W-:Y:S05]  /*2e70*/  @P0 EXIT ;  /* 0x000000000000094d */ /* 0x000fea0003800000 */
[----:B------:R-:W-:-:S06]  /*2e80*/  IMAD.WIDE.U32 R2, R13, 0x4, R2 ;  /* 0x000000040d027825 */ /* 0x000fcc00078e0002 */
[----:B------:R-:W3:Y:S01]  /*2e90*/  LDG.E R3, desc[UR6][R2.64] ;  /* 0x0000000602037981 */ /* 0x000ee2000c1e1900 */
[----:B-12---:R-:W-:Y:S01]  /*2ea0*/  HFMA2 R5, -RZ, RZ, 0.96630859375, -0.0022525787353515625 ;  /* 0x3bbb989dff057431 */ /* 0x006fe200000001ff */
[----:B0-----:R-:W-:Y:S01]  /*2eb0*/  MOV R7, 0x437c0000 ;  /* 0x437c000000077802 */ /* 0x001fe20000000f00 */
[----:B------:R-:W0:Y:S01]  /*2ec0*/  MUFU.RCP R4, R11 ;  /* 0x0000000b00047308 */ /* 0x000e220000001000 */
[----:B---3--:R-:W-:Y:S01]  /*2ed0*/  FADD R10, R3, -R10 ;  /* 0x8000000a030a7221 */ /* 0x008fe20000000000 */
[----:B0-----:R-:W-:-:S03]  /*2ee0*/  FFMA R3, R4, -R11, 1 ;  /* 0x3f80000004037423 */ /* 0x001fc6000000080b */
[----:B------:R-:W-:-:S04]  /*2ef0*/  FFMA.SAT R0, R10, R5, 0.5 ;  /* 0x3f0000000a007423 */ /* 0x000fc80000002005 */
[----:B------:R-:W-:-:S04]  /*2f00*/  FFMA.RM R0, R0, R7, 12582913 ;  /* 0x4b40000100007423 */ /* 0x000fc80000004007 */
[C---:B------:R-:W-:Y:S01]  /*2f10*/  FADD R5, R0.reuse, -12583039 ;  /* 0xcb40007f00057421 */ /* 0x040fe20000000000 */
[----:B------:R-:W-:-:S03]  /*2f20*/  SHF.L.U32 R0, R0, 0x17, RZ ;  /* 0x0000001700007819 */ /* 0x000fc600000006ff */
[----:B------:R-:W-:-:S04]  /*2f30*/  FFMA R5, R10, 1.4426950216293334961, -R5 ;  /* 0x3fb8aa3b0a057823 */ /* 0x000fc80000000805 */
[----:B------:R-:W-:-:S06]  /*2f40*/  FFMA R5, R10, 1.925963033500011079e-08, R5 ;  /* 0x32a570600a057823 */ /* 0x000fcc0000000005 */
        /* <DEDUP_REMOVED lines=12> */
.L_x_194:
[----:B------:R-:W0:Y:S01]  /*3010*/  LDC.64 R2, c[0x0][0x388] ;  /* 0x0000e200ff027b82 */ /* 0x000e220000000a00 */
[----:B------:R-:W-:-:S05]  /*3020*/  IADD3 R9, P0, PT, R9, R13, RZ ;  /* 0x0000000d09097210 */ /* 0x000fca0007f1e0ff */
[----:B------:R-:W-:Y:S01]  /*3030*/  IMAD.X R12, RZ, RZ, R12, P0 ;  /* 0x000000ffff0c7224 */ /* 0x000fe200000e060c */
[----:B0-----:R-:W-:-:S04]  /*3040*/  LEA R2, P0, R9, R2, 0x2 ;  /* 0x0000000209027211 */ /* 0x001fc800078010ff */
[----:B------:R-:W-:-:S05]  /*3050*/  LEA.HI.X R3, R9, R3, R12, 0x2, P0 ;  /* 0x0000000309037211 */ /* 0x000fca00000f140c */
[----:B------:R-:W-:Y:S01]  /*3060*/  STG.E desc[UR6][R2.64], R7 ;  /* 0x0000000702007986 */ /* 0x000fe2000c101906 */
[----:B------:R-:W-:Y:S05]  /*3070*/  EXIT ;  /* 0x000000000000794d */ /* 0x000fea0003800000 */
        .weak           $__internal_4_$__cuda_sm3x_div_rn_noftz_f32_slowpath
        .type           $__internal_4_$__cuda_sm3x_div_rn_noftz_f32_slowpath,@function
        .size           $__internal_4_$__cuda_sm3x_div_rn_noftz_f32_slowpath,(.L_x_208 - $__internal_4_$__cuda_sm3x_div_rn_noftz_f32_slowpath)
$__internal_4_$__cuda_sm3x_div_rn_noftz_f32_slowpath:
[----:B------:R-:W-:Y:S02]  /*3080*/  SHF.R.U32.HI R14, RZ, 0x17, R11 ;  /* 0x00000017ff0e7819 */ /* 0x000fe4000001160b */
        /* <DEDUP_REMOVED lines=27> */
[----:B------:R-:W-:Y:S02]  /*3240*/  ISETP.GE.AND P0, PT, R15, RZ, PT ;  /* 0x000000ff0f00720c */ /* 0x000fe40003f06270 */
[----:B------:R-:W-:-:S04]  /*3250*/  IADD3 R15, PT, PT, R14, -0x1, RZ ;  /* 0xffffffff0e0f7810 */ /* 0x000fc80007ffe0ff */
[----:B------:R-:W-:-:S07]  /*3260*/  ISETP.GE.AND P1, PT, R15, RZ, PT ;  /* 0x000000ff0f00720c */ /* 0x000fce0003f26270 */
[----:B------:R-:W-:Y:S01]  /*3270*/  @P0 MOV R15, RZ ;  /* 0x000000ff000f0202 */ /* 0x000fe20000000f00 */
[----:B------:R-:W-:Y:S01]  /*3280*/  @!P0 FFMA R0, R0, 1.84467440737095516160e+19, RZ ;  /* 0x5f80000000008823 */ /* 0x000fe200000000ff */
[----:B------:R-:W-:-:S04]  /*3290*/  @!P0 MOV R15, 0xffffffc0 ;  /* 0xffffffc0000f8802 */ /* 0x000fc80000000f00 */
[----:B------:R-:W-:Y:S01]  /*32a0*/  @!P1 FFMA R19, R11, 1.84467440737095516160e+19, RZ ;  /* 0x5f8000000b139823 */ /* 0x000fe200000000ff */
[----:B------:R-:W-:-:S07]  /*32b0*/  @!P1 IADD3 R15, PT, PT, R15, 0x40, RZ ;  /* 0x000000400f0f9810 */ /* 0x000fce0007ffe0ff */
.L_x_195:
[----:B------:R-:W-:Y:S02]  /*32c0*/  LEA R16, R14, 0xc0800000, 0x17 ;  /* 0xc08000000e107811 */ /* 0x000fe400078eb8ff */
[----:B------:R-:W-:Y:S02]  /*32d0*/  IADD3 R17, PT, PT, R17, -0x7f, RZ ;  /* 0xffffff8111117810 */ /* 0x000fe40007ffe0ff */
[----:B------:R-:W-:-:S03]  /*32e0*/  IADD3 R23, PT, PT, -R16, R19, RZ ;  /* 0x0000001310177210 */ /* 0x000fc60007ffe1ff */
[----:B------:R-:W-:Y:S01]  /*32f0*/  IMAD R0, R17, -0x800000, R0 ;  /* 0xff80000011007824 */ /* 0x000fe200078e0200 */
[----:B------:R-:W0:Y:S01]  /*3300*/  MUFU.RCP R16, R23 ;  /* 0x0000001700107308 */ /* 0x000e220000001000 */
[----:B------:R-:W-:-:S04]  /*3310*/  FADD.FTZ R19, -R23, -RZ ;  /* 0x800000ff17137221 */ /* 0x000fc80000010100 */
[----:B0-----:R-:W-:-:S04]  /*3320*/  FFMA R21, R16, R19, 1 ;  /* 0x3f80000010157423 */ /* 0x001fc80000000013 */
[----:B------:R-:W-:-:S04]  /*3330*/  FFMA R21, R16, R21, R16 ;  /* 0x0000001510157223 */ /* 0x000fc80000000010 */
[----:B------:R-:W-:-:S04]  /*3340*/  FFMA R16, R0, R21, RZ ;  /* 0x0000001500107223 */ /* 0x000fc800000000ff */
[----:B------:R-:W-:-:S04]  /*3350*/  FFMA R18, R19, R16, R0 ;  /* 0x0000001013127223 */ /* 0x000fc80000000000 */
[----:B------:R-:W-:Y:S01]  /*3360*/  FFMA R18, R21, R18, R16 ;  /* 0x0000001215127223 */ /* 0x000fe20000000010 */
[----:B------:R-:W-:-:S03]  /*3370*/  IADD3 R16, PT, PT, R17, 0x7f, -R14 ;  /* 0x0000007f11107810 */ /* 0x000fc60007ffe80e */
[----:B------:R-:W-:Y:S01]  /*3380*/  FFMA R19, R19, R18, R0 ;  /* 0x0000001213137223 */ /* 0x000fe20000000000 */
[----:B------:R-:W-:-:S03]  /*3390*/  IADD3 R15, PT, PT, R16, R15, RZ ;  /* 0x0000000f100f7210 */ /* 0x000fc60007ffe0ff */
[----:B------:R-:W-:-:S05]  /*33a0*/  FFMA R0, R21, R19, R18 ;  /* 0x0000001315007223 */ /* 0x000fca0000000012 */
[----:B------:R-:W-:-:S04]  /*33b0*/  SHF.R.U32.HI R14, RZ, 0x17, R0 ;  /* 0x00000017ff0e7819 */ /* 0x000fc80000011600 */
[----:B------:R-:W-:-:S04]  /*33c0*/  LOP3.LUT R14, R14, 0xff, RZ, 0xc0, !PT ;  /* 0x000000ff0e0e7812 */ /* 0x000fc800078ec0ff */
[----:B------:R-:W-:-:S04]  /*33d0*/  IADD3 R14, PT, PT, R14, R15, RZ ;  /* 0x0000000f0e0e7210 */ /* 0x000fc80007ffe0ff */
        /* <DEDUP_REMOVED lines=32> */
.L_x_201:
[----:B------:R-:W-:-:S04]  /*35e0*/  LOP3.LUT R0, R0, 0x80000000, RZ, 0xc0, !PT ;  /* 0x8000000000007812 */ /* 0x000fc800078ec0ff */
[----:B------:R-:W-:Y:S01]  /*35f0*/  LOP3.LUT R0, R0, 0x7f800000, RZ, 0xfc, !PT ;  /* 0x7f80000000007812 */ /* 0x000fe200078efcff */
[----:B------:R-:W-:Y:S06]  /*3600*/  BRA `(.L_x_202) ;  /* 0x0000000000287947 */ /* 0x000fec0003800000 */
.L_x_200:
[----:B------:R-:W-:Y:S01]  /*3610*/  LEA R0, R15, R0, 0x17 ;  /* 0x000000000f007211 */ /* 0x000fe200078eb8ff */
[----:B------:R-:W-:Y:S06]  /*3620*/  BRA `(.L_x_202) ;  /* 0x0000000000207947 */ /* 0x000fec0003800000 */
.L_x_199:
[----:B------:R-:W-:-:S04]  /*3630*/  LOP3.LUT R0, R19, 0x80000000, R0, 0x48, !PT ;  /* 0x8000000013007812 */ /* 0x000fc800078e4800 */
[----:B------:R-:W-:Y:S01]  /*3640*/  LOP3.LUT R0, R0, 0x7f800000, RZ, 0xfc, !PT ;  /* 0x7f80000000007812 */ /* 0x000fe200078efcff */
[----:B------:R-:W-:Y:S06]  /*3650*/  BRA `(.L_x_202) ;  /* 0x0000000000147947 */ /* 0x000fec0003800000 */
.L_x_198:
[----:B------:R-:W-:Y:S01]  /*3660*/  LOP3.LUT R0, R19, 0x80000000, R0, 0x48, !PT ;  /* 0x8000000013007812 */ /* 0x000fe200078e4800 */
[----:B------:R-:W-:Y:S06]  /*3670*/  BRA `(.L_x_202) ;  /* 0x00000000000c7947 */ /* 0x000fec0003800000 */
.L_x_197:
[----:B------:R-:W0:Y:S01]  /*3680*/  MUFU.RSQ R0, -QNAN ;  /* 0xffc0000000007908 */ /* 0x000e220000001400 */
[----:B------:R-:W-:Y:S05]  /*3690*/  BRA `(.L_x_202) ;  /* 0x0000000000047947 */ /* 0x000fea0003800000 */
.L_x_196:
[----:B------:R-:W-:-:S07]  /*36a0*/  FADD.FTZ R0, R0, R11 ;  /* 0x0000000b00007221 */ /* 0x000fce0000010000 */
.L_x_202:
[----:B------:R-:W-:Y:S01]  /*36b0*/  HFMA2 R15, -RZ, RZ, 0, 0 ;  /* 0x00000000ff0f7431 */ /* 0x000fe200000001ff */
[----:B------:R-:W-:Y:S02]  /*36c0*/  MOV R14, R8 ;  /* 0x00000008000e7202 */ /* 0x000fe40000000f00 */
[----:B0-----:R-:W-:Y:S02]  /*36d0*/  MOV R17, R0 ;  /* 0x0000000000117202 */ /* 0x001fe40000000f00 */
[----:B------:R-:W-:Y:S05]  /*36e0*/  RET.REL.NODEC R14 `(_Z20softmax_kernel_naivePKfPfiiii) ;  /* 0xffffffc80e447950 */ /* 0x000fea0003c3ffff */
.L_x_203:
        /* <DEDUP_REMOVED lines=9> */
.L_x_208:


//--------------------- .nv.shared._Z20softmax_kernel_step4PKfPfiiii --------------------------
	.section	.nv.shared._Z20softmax_kernel_step4PKfPfiiii,"aw",@nobits
	.sectionflags	@""
	.align	16
.nv.shared._Z20softmax_kernel_step4PKfPfiiii:
	.zero		1152


//--------------------- .nv.shared.reserved.0     --------------------------
	.section	.nv.shared.reserved.0,"aw",@nobits
	.weak		__nv_reservedSMEM_offset_0_alias
	.size		__nv_reservedSMEM_offset_0_alias, 0, 64
	.other		__nv_reservedSMEM_offset_0_alias,@"STO_CUDA_RESERVED_SHARED STV_DEFAULT"
__nv_reservedSMEM_offset_0_alias:
	.zero		0
	.zero		64


//--------------------- .nv.shared._Z25softmax_kernel_step3_vec4PKfPfiiii --------------------------
	.section	.nv.shared._Z25softmax_kernel_step3_vec4PKfPfiiii,"aw",@nobits
	.sectionflags	@""
	.align	16
	.zero		1024


//--------------------- .nv.shared._Z20softmax_kernel_step2PKfPfiiii --------------------------
	.section	.nv.shared._Z20softmax_kernel_step2PKfPfiiii,"aw",@nobits
	.sectionflags	@""
	.align	16
	.zero		1024


//--------------------- .nv.shared._Z20softmax_kernel_step1PKfPfiiii --------------------------
	.section	.nv.shared._Z20softmax_kernel_step1PKfPfiiii,"aw",@nobits
	.sectionflags	@""
	.align	16
.nv.shared._Z20softmax_kernel_step1PKfPfiiii:
	.zero		3088


//--------------------- .nv.shared._Z20softmax_kernel_naivePKfPfiiii --------------------------
	.section	.nv.shared._Z20softmax_kernel_naivePKfPfiiii,"aw",@nobits
	.sectionflags	@""
	.align	16
	.zero		1024


//--------------------- .nv.constant0._Z20softmax_kernel_step4PKfPfiiii --------------------------
	.section	.nv.constant0._Z20softmax_kernel_step4PKfPfiiii,"a",@progbits
	.sectionflags	@""
	.align	4
.nv.constant0._Z20softmax_kernel_step4PKfPfiiii:
	.zero		928


//--------------------- .nv.constant0._Z25softmax_kernel_step3_vec4PKfPfiiii --------------------------
	.section	.nv.constant0._Z25softmax_kernel_step3_vec4PKfPfiiii,"a",@progbits
	.sectionflags	@""
	.align	4
.nv.constant0._Z25softmax_kernel_step3_vec4PKfPfiiii:
	.zero		928


//--------------------- .nv.constant0._Z20softmax_kernel_step2PKfPfiiii --------------------------
	.section	.nv.constant0._Z20softmax_kernel_step2PKfPfiiii,"a",@progbits
	.sectionflags	@""
	.align	4
.nv.constant0._Z20softmax_kernel_step2PKfPfiiii:
	.zero		928


//--------------------- .nv.constant0._Z20softmax_kernel_step1PKfPfiiii --------------------------
	.section	.nv.constant0._Z20softmax_kernel_step1PKfPfiiii,"a",@progbits
	.sectionflags	@""
	.align	4
.nv.constant0._Z20softmax_kernel_step1PKfPfiiii:
	.zero		928


//--------------------- .nv.constant0._Z20softmax_kernel_naivePKfPfiiii --------------------------
	.section	.nv.constant0._Z20softmax_kernel_naivePKfPfiiii,"a",@progbits
	.sectionflags	@""
	.align	4
.nv.constant0._Z20softmax_kernel_naivePKfPfiiii:
	.zero		928


//--------------------- SYMBOLS --------------------------

	.type		.nv.reservedSmem.offset0,@object
	.size		.nv.reservedSmem.offset0,0x4
	.type		.nv.reservedSmem.cap,@object
	.size		.nv.reservedSmem.cap,0x4
